//
// Generated by NVIDIA NVVM Compiler
//
// Compiler Build ID: CL-36424714
// Cuda compilation tools, release 13.0, V13.0.88
// Based on NVVM 20.0.0
//

.version 9.0
.target sm_100
.address_size 64

	// .globl	_Z5forcePdS_
.const .align 4 .u32 d_tp;
.const .align 8 .f64 d_R;
.const .align 8 .f64 d_minR;
.const .align 8 .f64 d_G;
.const .align 8 .f64 d_H;
.const .align 4 .u32 blockThreadSize;
.const .align 4 .u32 d_p;
.const .align 4 .u32 d_q;
.const .align 8 .f64 d_lsquare;
.const .align 8 .f64 d_hsquare;
.const .align 8 .f64 d_damp;
.const .align 8 .f64 d_vtapa;
.const .align 8 .f64 d_timeStep;
.extern .shared .align 16 .b8 posOtherParticles[];

.visible .entry _Z5forcePdS_(
	.param .u64 .ptr .align 1 _Z5forcePdS__param_0,
	.param .u64 .ptr .align 1 _Z5forcePdS__param_1
)
{
	.reg .pred 	%p<35>;
	.reg .b32 	%r<75>;
	.reg .b64 	%rd<21>;
	.reg .b64 	%fd<148>;

	ld.param.u64 	%rd2, [_Z5forcePdS__param_0];
	cvta.to.global.u64 	%rd1, %rd2;
	mov.u32 	%r31, %ctaid.x;
	mov.u32 	%r1, %ntid.x;
	mov.u32 	%r2, %tid.x;
	mad.lo.s32 	%r3, %r31, %r1, %r2;
	ld.const.u32 	%r4, [d_tp];
	setp.ge.s32 	%p1, %r3, %r4;
	mov.f64 	%fd119, 0d408F400000000000;
	mov.f64 	%fd120, %fd119;
	@%p1 bra 	$L__BB0_2;
	mul.wide.s32 	%rd4, %r3, 8;
	add.s64 	%rd5, %rd1, %rd4;
	ld.global.f64 	%fd119, [%rd5];
	mul.wide.s32 	%rd6, %r4, 8;
	add.s64 	%rd7, %rd5, %rd6;
	ld.global.f64 	%fd120, [%rd7];
$L__BB0_2:
	setp.lt.s32 	%p2, %r4, 1;
	mov.f64 	%fd146, 0d0000000000000000;
	mov.f64 	%fd147, %fd146;
	@%p2 bra 	$L__BB0_21;
	shl.b32 	%r33, %r2, 3;
	mov.u32 	%r34, posOtherParticles;
	add.s32 	%r5, %r34, %r33;
	ld.const.u32 	%r6, [blockThreadSize];
	shl.b32 	%r7, %r6, 3;
	ld.const.f64 	%fd69, [d_R];
	mul.f64 	%fd7, %fd69, %fd69;
	ld.const.f64 	%fd70, [d_minR];
	mul.f64 	%fd8, %fd70, %fd70;
	ld.const.u32 	%r35, [d_q];
	ld.const.f64 	%fd9, [d_H];
	ld.const.u32 	%r9, [d_p];
	max.s32 	%r10, %r6, 1;
	and.b32  	%r11, %r35, 2147483644;
	mov.b32 	%r67, 0;
	mov.f64 	%fd147, 0d0000000000000000;
	mul.wide.u32 	%rd12, %r4, 8;
	mov.f64 	%fd146, %fd147;
	mov.u32 	%r68, %r67;
$L__BB0_4:
	mad.lo.s32 	%r14, %r67, %r1, %r2;
	setp.ge.s32 	%p3, %r14, %r4;
	@%p3 bra 	$L__BB0_6;
	ld.param.u64 	%rd19, [_Z5forcePdS__param_0];
	cvta.to.global.u64 	%rd9, %rd19;
	mul.wide.s32 	%rd10, %r14, 8;
	add.s64 	%rd11, %rd9, %rd10;
	ld.global.f64 	%fd72, [%rd11];
	st.shared.f64 	[%r5], %fd72;
	add.s64 	%rd13, %rd11, %rd12;
	ld.global.f64 	%fd123, [%rd13];
	bra.uni 	$L__BB0_7;
$L__BB0_6:
	mov.b64 	%rd8, 4652007308841189376;
	st.shared.u64 	[%r5], %rd8;
	mov.f64 	%fd123, 0d408F400000000000;
$L__BB0_7:
	setp.lt.s32 	%p4, %r6, 1;
	add.s32 	%r36, %r5, %r7;
	st.shared.f64 	[%r36], %fd123;
	bar.sync 	0;
	mov.f64 	%fd125, 0d0000000000000000;
	mov.f64 	%fd124, %fd125;
	@%p4 bra 	$L__BB0_20;
	mov.f64 	%fd124, 0d0000000000000000;
	setp.gt.s32 	%p5, %r35, 0;
	@%p5 bra 	$L__BB0_24;
	mov.b32 	%r73, 0;
	mov.f64 	%fd125, %fd124;
$L__BB0_10:
	add.s32 	%r38, %r73, %r2;
	rem.u32 	%r39, %r38, %r6;
	shl.b32 	%r40, %r39, 3;
	mov.u32 	%r41, posOtherParticles;
	add.s32 	%r42, %r41, %r40;
	ld.shared.f64 	%fd75, [%r42];
	add.s32 	%r43, %r42, %r7;
	ld.shared.f64 	%fd76, [%r43];
	sub.f64 	%fd42, %fd75, %fd119;
	sub.f64 	%fd43, %fd76, %fd120;
	mul.f64 	%fd77, %fd43, %fd43;
	fma.rn.f64 	%fd44, %fd42, %fd42, %fd77;
	setp.gt.f64 	%p6, %fd44, %fd7;
	setp.lt.f64 	%p7, %fd44, 0d3DDB7CDFD9D7BDBB;
	or.pred  	%p8, %p6, %p7;
	@%p8 bra 	$L__BB0_19;
	setp.lt.s32 	%p9, %r9, 1;
	sqrt.rn.f64 	%fd79, %fd44;
	div.rn.f64 	%fd45, %fd42, %fd79;
	div.rn.f64 	%fd46, %fd43, %fd79;
	setp.lt.f64 	%p10, %fd44, %fd8;
	selp.f64 	%fd47, %fd8, %fd44, %p10;
	mov.f64 	%fd141, 0d3FF0000000000000;
	@%p9 bra 	$L__BB0_18;
	setp.lt.u32 	%p11, %r9, 4;
	mov.f64 	%fd141, 0d3FF0000000000000;
	@%p11 bra 	$L__BB0_15;
	and.b32  	%r44, %r9, 2147483644;
	neg.s32 	%r74, %r44;
	mov.f64 	%fd141, 0d3FF0000000000000;
$L__BB0_14:
	mul.f64 	%fd83, %fd47, %fd141;
	mul.f64 	%fd84, %fd47, %fd83;
	mul.f64 	%fd85, %fd47, %fd84;
	mul.f64 	%fd141, %fd47, %fd85;
	add.s32 	%r74, %r74, 4;
	setp.ne.s32 	%p12, %r74, 0;
	@%p12 bra 	$L__BB0_14;
$L__BB0_15:
	and.b32  	%r45, %r9, 3;
	setp.eq.s32 	%p13, %r45, 0;
	@%p13 bra 	$L__BB0_18;
	and.b32  	%r46, %r9, 3;
	setp.eq.s32 	%p14, %r46, 1;
	mul.f64 	%fd141, %fd47, %fd141;
	@%p14 bra 	$L__BB0_18;
	and.b32  	%r47, %r9, 3;
	setp.eq.s32 	%p15, %r47, 2;
	mul.f64 	%fd86, %fd47, %fd141;
	mul.f64 	%fd87, %fd47, %fd86;
	selp.f64 	%fd141, %fd86, %fd87, %p15;
$L__BB0_18:
	sqrt.rn.f64 	%fd88, %fd141;
	ld.const.f64 	%fd89, [d_G];
	div.rn.f64 	%fd90, %fd89, %fd88;
	add.f64 	%fd91, %fd9, 0d0000000000000000;
	sub.f64 	%fd92, %fd91, %fd90;
	fma.rn.f64 	%fd124, %fd45, %fd92, %fd124;
	fma.rn.f64 	%fd125, %fd46, %fd92, %fd125;
$L__BB0_19:
	add.s32 	%r73, %r73, 1;
	setp.ne.s32 	%p16, %r73, %r10;
	@%p16 bra 	$L__BB0_10;
$L__BB0_20:
	add.f64 	%fd147, %fd147, %fd124;
	add.f64 	%fd146, %fd146, %fd125;
	bar.sync 	0;
	add.s32 	%r68, %r6, %r68;
	add.s32 	%r67, %r67, 1;
	setp.lt.s32 	%p33, %r68, %r4;
	@%p33 bra 	$L__BB0_4;
$L__BB0_21:
	setp.ge.s32 	%p34, %r3, %r4;
	@%p34 bra 	$L__BB0_23;
	ld.param.u64 	%rd20, [_Z5forcePdS__param_1];
	cvta.to.global.u64 	%rd14, %rd20;
	mul.wide.s32 	%rd15, %r3, 8;
	add.s64 	%rd16, %rd14, %rd15;
	st.global.f64 	[%rd16], %fd147;
	mul.wide.s32 	%rd17, %r4, 8;
	add.s64 	%rd18, %rd16, %rd17;
	st.global.f64 	[%rd18], %fd146;
$L__BB0_23:
	ret;
$L__BB0_24:
	mov.b32 	%r69, 0;
	mov.f64 	%fd125, %fd124;
$L__BB0_25:
	add.s32 	%r49, %r69, %r2;
	rem.u32 	%r50, %r49, %r6;
	shl.b32 	%r51, %r50, 3;
	mov.u32 	%r52, posOtherParticles;
	add.s32 	%r53, %r52, %r51;
	ld.shared.f64 	%fd94, [%r53];
	add.s32 	%r54, %r53, %r7;
	ld.shared.f64 	%fd95, [%r54];
	sub.f64 	%fd16, %fd94, %fd119;
	sub.f64 	%fd17, %fd95, %fd120;
	mul.f64 	%fd96, %fd17, %fd17;
	fma.rn.f64 	%fd18, %fd16, %fd16, %fd96;
	setp.gt.f64 	%p17, %fd18, %fd7;
	setp.lt.f64 	%p18, %fd18, 0d3DDB7CDFD9D7BDBB;
	or.pred  	%p19, %p17, %p18;
	@%p19 bra 	$L__BB0_39;
	setp.lt.u32 	%p20, %r35, 4;
	sqrt.rn.f64 	%fd99, %fd18;
	div.rn.f64 	%fd19, %fd16, %fd99;
	div.rn.f64 	%fd20, %fd17, %fd99;
	setp.lt.f64 	%p21, %fd18, %fd8;
	selp.f64 	%fd21, %fd8, %fd18, %p21;
	mov.f64 	%fd135, 0d3FF0000000000000;
	@%p20 bra 	$L__BB0_29;
	mov.b32 	%r70, 0;
	mov.f64 	%fd135, 0d3FF0000000000000;
$L__BB0_28:
	mul.f64 	%fd101, %fd21, %fd135;
	mul.f64 	%fd102, %fd21, %fd101;
	mul.f64 	%fd103, %fd21, %fd102;
	mul.f64 	%fd135, %fd21, %fd103;
	add.s32 	%r70, %r70, 4;
	setp.eq.s32 	%p22, %r70, %r11;
	@%p22 bra 	$L__BB0_29;
	bra.uni 	$L__BB0_28;
$L__BB0_29:
	and.b32  	%r56, %r35, 3;
	setp.eq.s32 	%p23, %r56, 0;
	@%p23 bra 	$L__BB0_32;
	and.b32  	%r57, %r35, 3;
	setp.eq.s32 	%p24, %r57, 1;
	mul.f64 	%fd135, %fd21, %fd135;
	@%p24 bra 	$L__BB0_32;
	and.b32  	%r58, %r35, 3;
	setp.eq.s32 	%p25, %r58, 2;
	mul.f64 	%fd104, %fd21, %fd135;
	mul.f64 	%fd105, %fd21, %fd104;
	selp.f64 	%fd135, %fd104, %fd105, %p25;
$L__BB0_32:
	setp.lt.s32 	%p26, %r35, %r9;
	mov.f64 	%fd128, %fd135;
	@%p26 bra 	$L__BB0_33;
	bra.uni 	$L__BB0_38;
$L__BB0_33:
	sub.s32 	%r59, %r9, %r35;
	and.b32  	%r60, %r59, 3;
	setp.eq.s32 	%p27, %r60, 0;
	mov.u32 	%r72, %r35;
	mov.f64 	%fd128, %fd135;
	@%p27 bra 	$L__BB0_36;
	add.s32 	%r72, %r35, 1;
	sub.s32 	%r61, %r9, %r35;
	and.b32  	%r62, %r61, 3;
	setp.eq.s32 	%p28, %r62, 1;
	mul.f64 	%fd128, %fd21, %fd135;
	@%p28 bra 	$L__BB0_36;
	sub.s32 	%r63, %r9, %r35;
	and.b32  	%r64, %r63, 3;
	setp.eq.s32 	%p29, %r64, 2;
	mul.f64 	%fd107, %fd21, %fd128;
	mul.f64 	%fd108, %fd21, %fd107;
	selp.b32 	%r65, 2, 3, %p29;
	add.s32 	%r72, %r35, %r65;
	selp.f64 	%fd128, %fd107, %fd108, %p29;
$L__BB0_36:
	sub.s32 	%r66, %r35, %r9;
	setp.gt.u32 	%p30, %r66, -4;
	@%p30 bra 	$L__BB0_38;
$L__BB0_37:
	mul.f64 	%fd109, %fd21, %fd128;
	mul.f64 	%fd110, %fd21, %fd109;
	mul.f64 	%fd111, %fd21, %fd110;
	mul.f64 	%fd128, %fd21, %fd111;
	add.s32 	%r72, %r72, 4;
	setp.ne.s32 	%p31, %r72, %r9;
	@%p31 bra 	$L__BB0_37;
$L__BB0_38:
	sqrt.rn.f64 	%fd112, %fd128;
	ld.const.f64 	%fd113, [d_G];
	div.rn.f64 	%fd114, %fd113, %fd112;
	sqrt.rn.f64 	%fd115, %fd135;
	div.rn.f64 	%fd116, %fd9, %fd115;
	add.f64 	%fd117, %fd116, 0d0000000000000000;
	sub.f64 	%fd118, %fd117, %fd114;
	fma.rn.f64 	%fd124, %fd19, %fd118, %fd124;
	fma.rn.f64 	%fd125, %fd20, %fd118, %fd125;
$L__BB0_39:
	add.s32 	%r69, %r69, 1;
	setp.eq.s32 	%p32, %r69, %r10;
	@%p32 bra 	$L__BB0_20;
	bra.uni 	$L__BB0_25;

}
	// .globl	_Z13notScapingBoxPdS_
.visible .entry _Z13notScapingBoxPdS_(
	.param .u64 .ptr .align 1 _Z13notScapingBoxPdS__param_0,
	.param .u64 .ptr .align 1 _Z13notScapingBoxPdS__param_1
)
{
	.reg .pred 	%p<23>;
	.reg .b32 	%r<10>;
	.reg .b64 	%rd<13>;
	.reg .b64 	%fd<71>;

	ld.param.u64 	%rd5, [_Z13notScapingBoxPdS__param_0];
	ld.param.u64 	%rd6, [_Z13notScapingBoxPdS__param_1];
	mov.u32 	%r5, %ctaid.x;
	mov.u32 	%r6, %ntid.x;
	mov.u32 	%r7, %tid.x;
	mad.lo.s32 	%r1, %r5, %r6, %r7;
	ld.const.u32 	%r2, [d_tp];
	setp.ge.s32 	%p1, %r1, %r2;
	@%p1 bra 	$L__BB1_24;
	cvta.to.global.u64 	%rd7, %rd5;
	cvta.to.global.u64 	%rd8, %rd6;
	mul.wide.s32 	%rd9, %r1, 8;
	add.s64 	%rd1, %rd7, %rd9;
	ld.const.f64 	%fd1, [d_hsquare];
	neg.f64 	%fd2, %fd1;
	mul.wide.s32 	%rd10, %r2, 8;
	add.s64 	%rd2, %rd1, %rd10;
	ld.const.f64 	%fd3, [d_lsquare];
	ld.const.f64 	%fd4, [d_damp];
	neg.f64 	%fd5, %fd4;
	add.s64 	%rd3, %rd8, %rd9;
	add.s64 	%rd4, %rd3, %rd10;
	add.f64 	%fd6, %fd1, %fd1;
	ld.const.f64 	%fd7, [d_vtapa];
	add.f64 	%fd8, %fd3, %fd3;
	mov.b32 	%r9, 1;
$L__BB1_2:
	ld.global.f64 	%fd66, [%rd1];
	setp.lt.f64 	%p2, %fd66, %fd2;
	setp.gt.f64 	%p3, %fd66, %fd1;
	or.pred  	%p4, %p2, %p3;
	@%p4 bra 	$L__BB1_4;
	ld.global.f64 	%fd23, [%rd2];
	setp.geu.f64 	%p5, %fd23, 0d0000000000000000;
	setp.leu.f64 	%p6, %fd23, %fd3;
	and.pred  	%p7, %p5, %p6;
	@%p7 bra 	$L__BB1_24;
$L__BB1_4:
	setp.geu.f64 	%p8, %fd66, %fd2;
	@%p8 bra 	$L__BB1_6;
	ld.global.f64 	%fd25, [%rd3];
	mul.f64 	%fd26, %fd25, %fd5;
	st.global.f64 	[%rd3], %fd26;
	ld.global.f64 	%fd27, [%rd4];
	mul.f64 	%fd28, %fd4, %fd27;
	st.global.f64 	[%rd4], %fd28;
	ld.global.f64 	%fd29, [%rd1];
	neg.f64 	%fd30, %fd29;
	sub.f64 	%fd66, %fd30, %fd6;
	st.global.f64 	[%rd1], %fd66;
$L__BB1_6:
	setp.leu.f64 	%p9, %fd66, %fd1;
	@%p9 bra 	$L__BB1_8;
	ld.global.f64 	%fd31, [%rd3];
	mul.f64 	%fd32, %fd31, %fd5;
	st.global.f64 	[%rd3], %fd32;
	ld.global.f64 	%fd33, [%rd4];
	mul.f64 	%fd34, %fd4, %fd33;
	st.global.f64 	[%rd4], %fd34;
	ld.global.f64 	%fd35, [%rd1];
	sub.f64 	%fd36, %fd6, %fd35;
	st.global.f64 	[%rd1], %fd36;
$L__BB1_8:
	ld.global.f64 	%fd68, [%rd2];
	setp.geu.f64 	%p10, %fd68, 0d0000000000000000;
	@%p10 bra 	$L__BB1_10;
	ld.global.f64 	%fd37, [%rd3];
	mul.f64 	%fd38, %fd4, %fd37;
	st.global.f64 	[%rd3], %fd38;
	ld.global.f64 	%fd39, [%rd4];
	mul.f64 	%fd40, %fd39, %fd5;
	st.global.f64 	[%rd4], %fd40;
	ld.global.f64 	%fd41, [%rd2];
	neg.f64 	%fd68, %fd41;
	st.global.f64 	[%rd2], %fd68;
$L__BB1_10:
	setp.leu.f64 	%p11, %fd68, %fd3;
	@%p11 bra 	$L__BB1_12;
	mov.b64 	%rd11, 0;
	st.global.u64 	[%rd3], %rd11;
	ld.global.f64 	%fd42, [%rd4];
	add.f64 	%fd43, %fd7, %fd42;
	st.global.f64 	[%rd4], %fd43;
	ld.global.f64 	%fd44, [%rd2];
	sub.f64 	%fd68, %fd8, %fd44;
	st.global.f64 	[%rd2], %fd68;
$L__BB1_12:
	setp.eq.s32 	%p12, %r9, 25;
	@%p12 bra 	$L__BB1_24;
	ld.global.f64 	%fd69, [%rd1];
	setp.lt.f64 	%p13, %fd69, %fd2;
	setp.gt.f64 	%p14, %fd69, %fd1;
	or.pred  	%p15, %p13, %p14;
	@%p15 bra 	$L__BB1_15;
	setp.geu.f64 	%p16, %fd68, 0d0000000000000000;
	setp.leu.f64 	%p17, %fd68, %fd3;
	and.pred  	%p18, %p16, %p17;
	@%p18 bra 	$L__BB1_24;
$L__BB1_15:
	setp.geu.f64 	%p19, %fd69, %fd2;
	@%p19 bra 	$L__BB1_17;
	ld.global.f64 	%fd45, [%rd3];
	mul.f64 	%fd46, %fd45, %fd5;
	st.global.f64 	[%rd3], %fd46;
	ld.global.f64 	%fd47, [%rd4];
	mul.f64 	%fd48, %fd4, %fd47;
	st.global.f64 	[%rd4], %fd48;
	ld.global.f64 	%fd49, [%rd1];
	neg.f64 	%fd50, %fd49;
	sub.f64 	%fd69, %fd50, %fd6;
	st.global.f64 	[%rd1], %fd69;
$L__BB1_17:
	setp.leu.f64 	%p20, %fd69, %fd1;
	@%p20 bra 	$L__BB1_19;
	ld.global.f64 	%fd51, [%rd3];
	mul.f64 	%fd52, %fd51, %fd5;
	st.global.f64 	[%rd3], %fd52;
	ld.global.f64 	%fd53, [%rd4];
	mul.f64 	%fd54, %fd4, %fd53;
	st.global.f64 	[%rd4], %fd54;
	ld.global.f64 	%fd55, [%rd1];
	sub.f64 	%fd56, %fd6, %fd55;
	st.global.f64 	[%rd1], %fd56;
$L__BB1_19:
	ld.global.f64 	%fd70, [%rd2];
	setp.geu.f64 	%p21, %fd70, 0d0000000000000000;
	@%p21 bra 	$L__BB1_21;
	ld.global.f64 	%fd57, [%rd3];
	mul.f64 	%fd58, %fd4, %fd57;
	st.global.f64 	[%rd3], %fd58;
	ld.global.f64 	%fd59, [%rd4];
	mul.f64 	%fd60, %fd59, %fd5;
	st.global.f64 	[%rd4], %fd60;
	ld.global.f64 	%fd61, [%rd2];
	neg.f64 	%fd70, %fd61;
	st.global.f64 	[%rd2], %fd70;
$L__BB1_21:
	setp.leu.f64 	%p22, %fd70, %fd3;
	@%p22 bra 	$L__BB1_23;
	mov.b64 	%rd12, 0;
	st.global.u64 	[%rd3], %rd12;
	ld.global.f64 	%fd62, [%rd4];
	add.f64 	%fd63, %fd7, %fd62;
	st.global.f64 	[%rd4], %fd63;
	ld.global.f64 	%fd64, [%rd2];
	sub.f64 	%fd65, %fd8, %fd64;
	st.global.f64 	[%rd2], %fd65;
$L__BB1_23:
	add.s32 	%r9, %r9, 2;
	bra.uni 	$L__BB1_2;
$L__BB1_24:
	ret;

}
	// .globl	_Z12halfVelocityPdS_
.visible .entry _Z12halfVelocityPdS_(
	.param .u64 .ptr .align 1 _Z12halfVelocityPdS__param_0,
	.param .u64 .ptr .align 1 _Z12halfVelocityPdS__param_1
)
{
	.reg .pred 	%p<2>;
	.reg .b32 	%r<6>;
	.reg .b64 	%rd<11>;
	.reg .b64 	%fd<9>;

	ld.param.u64 	%rd1, [_Z12halfVelocityPdS__param_0];
	ld.param.u64 	%rd2, [_Z12halfVelocityPdS__param_1];
	mov.u32 	%r3, %ntid.x;
	mov.u32 	%r4, %ctaid.x;
	mov.u32 	%r5, %tid.x;
	mad.lo.s32 	%r1, %r3, %r4, %r5;
	ld.const.u32 	%r2, [d_tp];
	setp.ge.s32 	%p1, %r1, %r2;
	@%p1 bra 	$L__BB2_2;
	cvta.to.global.u64 	%rd3, %rd2;
	cvta.to.global.u64 	%rd4, %rd1;
	ld.const.f64 	%fd1, [d_timeStep];
	mul.f64 	%fd2, %fd1, 0d3FE0000000000000;
	mul.wide.s32 	%rd5, %r1, 8;
	add.s64 	%rd6, %rd3, %rd5;
	ld.global.f64 	%fd3, [%rd6];
	add.s64 	%rd7, %rd4, %rd5;
	ld.global.f64 	%fd4, [%rd7];
	fma.rn.f64 	%fd5, %fd2, %fd3, %fd4;
	st.global.f64 	[%rd7], %fd5;
	mul.wide.s32 	%rd8, %r2, 8;
	add.s64 	%rd9, %rd6, %rd8;
	ld.global.f64 	%fd6, [%rd9];
	add.s64 	%rd10, %rd7, %rd8;
	ld.global.f64 	%fd7, [%rd10];
	fma.rn.f64 	%fd8, %fd2, %fd6, %fd7;
	st.global.f64 	[%rd10], %fd8;
$L__BB2_2:
	ret;

}
	// .globl	_Z9nextStepPPdS_
.visible .entry _Z9nextStepPPdS_(
	.param .u64 .ptr .align 1 _Z9nextStepPPdS__param_0,
	.param .u64 .ptr .align 1 _Z9nextStepPPdS__param_1
)
{
	.reg .pred 	%p<2>;
	.reg .b32 	%r<6>;
	.reg .b64 	%rd<11>;
	.reg .b64 	%fd<8>;

	ld.param.u64 	%rd1, [_Z9nextStepPPdS__param_0];
	ld.param.u64 	%rd2, [_Z9nextStepPPdS__param_1];
	mov.u32 	%r3, %ntid.x;
	mov.u32 	%r4, %ctaid.x;
	mov.u32 	%r5, %tid.x;
	mad.lo.s32 	%r1, %r3, %r4, %r5;
	ld.const.u32 	%r2, [d_tp];
	setp.ge.s32 	%p1, %r1, %r2;
	@%p1 bra 	$L__BB3_2;
	cvta.to.global.u64 	%rd3, %rd2;
	cvta.to.global.u64 	%rd4, %rd1;
	ld.const.f64 	%fd1, [d_timeStep];
	mul.wide.s32 	%rd5, %r1, 8;
	add.s64 	%rd6, %rd3, %rd5;
	ld.global.f64 	%fd2, [%rd6];
	add.s64 	%rd7, %rd4, %rd5;
	ld.global.f64 	%fd3, [%rd7];
	fma.rn.f64 	%fd4, %fd1, %fd2, %fd3;
	st.global.f64 	[%rd7], %fd4;
	mul.wide.s32 	%rd8, %r2, 8;
	add.s64 	%rd9, %rd6, %rd8;
	ld.global.f64 	%fd5, [%rd9];
	add.s64 	%rd10, %rd7, %rd8;
	ld.global.f64 	%fd6, [%rd10];
	fma.rn.f64 	%fd7, %fd1, %fd5, %fd6;
	st.global.f64 	[%rd10], %fd7;
$L__BB3_2:
	ret;

}
	// .globl	_Z9fillWith0Pdi
.visible .entry _Z9fillWith0Pdi(
	.param .u64 .ptr .align 1 _Z9fillWith0Pdi_param_0,
	.param .u32 _Z9fillWith0Pdi_param_1
)
{
	.reg .pred 	%p<2>;
	.reg .b32 	%r<6>;
	.reg .b64 	%rd<8>;

	ld.param.u64 	%rd1, [_Z9fillWith0Pdi_param_0];
	ld.param.u32 	%r2, [_Z9fillWith0Pdi_param_1];
	mov.u32 	%r3, %ctaid.x;
	mov.u32 	%r4, %ntid.x;
	mov.u32 	%r5, %tid.x;
	mad.lo.s32 	%r1, %r3, %r4, %r5;
	setp.ge.s32 	%p1, %r1, %r2;
	@%p1 bra 	$L__BB4_2;
	cvta.to.global.u64 	%rd2, %rd1;
	mul.wide.s32 	%rd3, %r1, 8;
	add.s64 	%rd4, %rd2, %rd3;
	mov.b64 	%rd5, 0;
	st.global.u64 	[%rd4], %rd5;
	mul.wide.s32 	%rd6, %r2, 8;
	add.s64 	%rd7, %rd4, %rd6;
	st.global.u64 	[%rd7], %rd5;
$L__BB4_2:
	ret;

}


// ===== COMPILED SASS (sm_100) =====

	.target	sm_100

	.elftype	@"ET_EXEC"


//--------------------- .note.nv.tkinfo           --------------------------
	.section	.note.nv.tkinfo,"",@"SHT_NOTE"
	.sectionflags	@"SHF_NOTE_NV_TKINFO"
	.tkinfo
        /*0018*/ 	.word	0x00000002
        /*0030*/ 	.string	""
        /*0030*/ 	.string	"ptxas"
        /*0030*/ 	.string	"Cuda compilation tools, release 13.0, V13.0.88"
        /*0030*/ 	.string	"Build cuda_13.0.r13.0/compiler.36424714_0"
        /*0030*/ 	.string	"-arch sm_100 -m 64 "



//--------------------- .note.nv.cuinfo           --------------------------
	.section	.note.nv.cuinfo,"",@"SHT_NOTE"
	.sectionflags	@"SHF_NOTE_NV_CUINFO"
        /*0018*/ 	.short	0x0002
        /*001a*/ 	.short	0x0064
        /*001c*/ 	.short	0x0082
	.zero		2


//--------------------- .nv.info                  --------------------------
	.section	.nv.info,"",@"SHT_CUDA_INFO"
	.align	4


	//----- nvinfo : EIATTR_REGCOUNT
	.align		4
        /*0000*/ 	.byte	0x04, 0x2f
        /*0002*/ 	.short	(.L_14 - .L_13)
	.align		4
.L_13:
        /*0004*/ 	.word	index@(_Z5forcePdS_)
        /*0008*/ 	.word	0x00000034


	//----- nvinfo : EIATTR_FRAME_SIZE
	.align		4
.L_14:
        /*000c*/ 	.byte	0x04, 0x11
        /*000e*/ 	.short	(.L_16 - .L_15)
	.align		4
.L_15:
        /*0010*/ 	.word	index@($__internal_1_$__cuda_sm20_dsqrt_rn_f64_mediumpath_v1)
        /*0014*/ 	.word	0x00000000


	//----- nvinfo : EIATTR_FRAME_SIZE
	.align		4
.L_16:
        /*0018*/ 	.byte	0x04, 0x11
        /*001a*/ 	.short	(.L_18 - .L_17)
	.align		4
.L_17:
        /*001c*/ 	.word	index@($__internal_0_$__cuda_sm20_div_rn_f64_full)
        /*0020*/ 	.word	0x00000000


	//----- nvinfo : EIATTR_FRAME_SIZE
	.align		4
.L_18:
        /*0024*/ 	.byte	0x04, 0x11
        /*0026*/ 	.short	(.L_20 - .L_19)
	.align		4
.L_19:
        /*0028*/ 	.word	index@(_Z5forcePdS_)
        /*002c*/ 	.word	0x00000000


	//----- nvinfo : EIATTR_REGCOUNT
	.align		4
.L_20:
        /*0030*/ 	.byte	0x04, 0x2f
        /*0032*/ 	.short	(.L_22 - .L_21)
	.align		4
.L_21:
        /*0034*/ 	.word	index@(_Z13notScapingBoxPdS_)
        /*0038*/ 	.word	0x00000016


	//----- nvinfo : EIATTR_FRAME_SIZE
	.align		4
.L_22:
        /*003c*/ 	.byte	0x04, 0x11
        /*003e*/ 	.short	(.L_24 - .L_23)
	.align		4
.L_23:
        /*0040*/ 	.word	index@(_Z13notScapingBoxPdS_)
        /*0044*/ 	.word	0x00000000


	//----- nvinfo : EIATTR_REGCOUNT
	.align		4
.L_24:
        /*0048*/ 	.byte	0x04, 0x2f
        /*004a*/ 	.short	(.L_26 - .L_25)
	.align		4
.L_25:
        /*004c*/ 	.word	index@(_Z12halfVelocityPdS_)
        /*0050*/ 	.word	0x00000012


	//----- nvinfo : EIATTR_FRAME_SIZE
	.align		4
.L_26:
        /*0054*/ 	.byte	0x04, 0x11
        /*0056*/ 	.short	(.L_28 - .L_27)
	.align		4
.L_27:
        /*0058*/ 	.word	index@(_Z12halfVelocityPdS_)
        /*005c*/ 	.word	0x00000000


	//----- nvinfo : EIATTR_REGCOUNT
	.align		4
.L_28:
        /*0060*/ 	.byte	0x04, 0x2f
        /*0062*/ 	.short	(.L_30 - .L_29)
	.align		4
.L_29:
        /*0064*/ 	.word	index@(_Z9nextStepPPdS_)
        /*0068*/ 	.word	0x00000010


	//----- nvinfo : EIATTR_FRAME_SIZE
	.align		4
.L_30:
        /*006c*/ 	.byte	0x04, 0x11
        /*006e*/ 	.short	(.L_32 - .L_31)
	.align		4
.L_31:
        /*0070*/ 	.word	index@(_Z9nextStepPPdS_)
        /*0074*/ 	.word	0x00000000


	//----- nvinfo : EIATTR_REGCOUNT
	.align		4
.L_32:
        /*0078*/ 	.byte	0x04, 0x2f
        /*007a*/ 	.short	(.L_34 - .L_33)
	.align		4
.L_33:
        /*007c*/ 	.word	index@(_Z9fillWith0Pdi)
        /*0080*/ 	.word	0x00000008


	//----- nvinfo : EIATTR_FRAME_SIZE
	.align		4
.L_34:
        /*0084*/ 	.byte	0x04, 0x11
        /*0086*/ 	.short	(.L_36 - .L_35)
	.align		4
.L_35:
        /*0088*/ 	.word	index@(_Z9fillWith0Pdi)
        /*008c*/ 	.word	0x00000000


	//----- nvinfo : EIATTR_MIN_STACK_SIZE
	.align		4
.L_36:
        /*0090*/ 	.byte	0x04, 0x12
        /*0092*/ 	.short	(.L_38 - .L_37)
	.align		4
.L_37:
        /*0094*/ 	.word	index@(_Z9fillWith0Pdi)
        /*0098*/ 	.word	0x00000000


	//----- nvinfo : EIATTR_MIN_STACK_SIZE
	.align		4
.L_38:
        /*009c*/ 	.byte	0x04, 0x12
        /*009e*/ 	.short	(.L_40 - .L_39)
	.align		4
.L_39:
        /*00a0*/ 	.word	index@(_Z9nextStepPPdS_)
        /*00a4*/ 	.word	0x00000000


	//----- nvinfo : EIATTR_MIN_STACK_SIZE
	.align		4
.L_40:
        /*00a8*/ 	.byte	0x04, 0x12
        /*00aa*/ 	.short	(.L_42 - .L_41)
	.align		4
.L_41:
        /*00ac*/ 	.word	index@(_Z12halfVelocityPdS_)
        /*00b0*/ 	.word	0x00000000


	//----- nvinfo : EIATTR_MIN_STACK_SIZE
	.align		4
.L_42:
        /*00b4*/ 	.byte	0x04, 0x12
        /*00b6*/ 	.short	(.L_44 - .L_43)
	.align		4
.L_43:
        /*00b8*/ 	.word	index@(_Z13notScapingBoxPdS_)
        /*00bc*/ 	.word	0x00000000


	//----- nvinfo : EIATTR_MIN_STACK_SIZE
	.align		4
.L_44:
        /*00c0*/ 	.byte	0x04, 0x12
        /*00c2*/ 	.short	(.L_46 - .L_45)
	.align		4
.L_45:
        /*00c4*/ 	.word	index@(_Z5forcePdS_)
        /*00c8*/ 	.word	0x00000000
.L_46:


//--------------------- .nv.compat                --------------------------
	.section	.nv.compat,"",@"SHT_CUDA_COMPAT_INFO"
	.align	4
        /*0000*/ 	.byte	0x02, 0x09, 0x00, 0x00, 0x02, 0x02, 0x01, 0x00, 0x02, 0x05, 0x05, 0x00, 0x03, 0x07, 0x01, 0x01
        /*0010*/ 	.byte	0x02, 0x03, 0x00, 0x00, 0x02, 0x06, 0x01, 0x00, 0x04, 0x0b, 0x08, 0x00, 0x01, 0x00, 0x00, 0x00
        /*0020*/ 	.byte	0x00, 0x00, 0x00, 0x00


//--------------------- .nv.info._Z9fillWith0Pdi  --------------------------
	.section	.nv.info._Z9fillWith0Pdi,"",@"SHT_CUDA_INFO"
	.sectionflags	@""
	.align	4


	//----- nvinfo : EIATTR_CUDA_API_VERSION
	.align		4
        /*0000*/ 	.byte	0x04, 0x37
        /*0002*/ 	.short	(.L_48 - .L_47)
.L_47:
        /*0004*/ 	.word	0x00000082


	//----- nvinfo : EIATTR_KPARAM_INFO
	.align		4
.L_48:
        /*0008*/ 	.byte	0x04, 0x17
        /*000a*/ 	.short	(.L_50 - .L_49)
.L_49:
        /*000c*/ 	.word	0x00000000
        /*0010*/ 	.short	0x0001
        /*0012*/ 	.short	0x0008
        /*0014*/ 	.byte	0x00, 0xf0, 0x11, 0x00


	//----- nvinfo : EIATTR_KPARAM_INFO
	.align		4
.L_50:
        /*0018*/ 	.byte	0x04, 0x17
        /*001a*/ 	.short	(.L_52 - .L_51)
.L_51:
        /*001c*/ 	.word	0x00000000
        /*0020*/ 	.short	0x0000
        /*0022*/ 	.short	0x0000
        /*0024*/ 	.byte	0x00, 0xf5, 0x21, 0x00


	//----- nvinfo : EIATTR_SPARSE_MMA_MASK
	.align		4
.L_52:
        /*0028*/ 	.byte	0x03, 0x50
        /*002a*/ 	.short	0x0000


	//----- nvinfo : EIATTR_MAXREG_COUNT
	.align		4
        /*002c*/ 	.byte	0x03, 0x1b
        /*002e*/ 	.short	0x00ff


	//----- nvinfo : EIATTR_MERCURY_ISA_VERSION
	.align		4
        /*0030*/ 	.byte	0x03, 0x5f
        /*0032*/ 	.short	0x0101


	//----- nvinfo : EIATTR_VRC_CTA_INIT_COUNT
	.align		4
        /*0034*/ 	.byte	0x02, 0x4a
	.zero		1
	.zero		1


	//----- nvinfo : EIATTR_EXIT_INSTR_OFFSETS
	.align		4
        /*0038*/ 	.byte	0x04, 0x1c
        /*003a*/ 	.short	(.L_54 - .L_53)


	//   ....[0]....
.L_53:
        /*003c*/ 	.word	0x00000070


	//   ....[1]....
        /*0040*/ 	.word	0x000000e0


	//----- nvinfo : EIATTR_CBANK_PARAM_SIZE
	.align		4
.L_54:
        /*0044*/ 	.byte	0x03, 0x19
        /*0046*/ 	.short	0x000c


	//----- nvinfo : EIATTR_PARAM_CBANK
	.align		4
        /*0048*/ 	.byte	0x04, 0x0a
        /*004a*/ 	.short	(.L_56 - .L_55)
	.align		4
.L_55:
        /*004c*/ 	.word	index@(.nv.constant0._Z9fillWith0Pdi)
        /*0050*/ 	.short	0x0380
        /*0052*/ 	.short	0x000c


	//----- nvinfo : EIATTR_SW_WAR
	.align		4
.L_56:
        /*0054*/ 	.byte	0x04, 0x36
        /*0056*/ 	.short	(.L_58 - .L_57)
.L_57:
        /*0058*/ 	.word	0x00000008
.L_58:


//--------------------- .nv.info._Z9nextStepPPdS_ --------------------------
	.section	.nv.info._Z9nextStepPPdS_,"",@"SHT_CUDA_INFO"
	.sectionflags	@""
	.align	4


	//----- nvinfo : EIATTR_CUDA_API_VERSION
	.align		4
        /*0000*/ 	.byte	0x04, 0x37
        /*0002*/ 	.short	(.L_60 - .L_59)
.L_59:
        /*0004*/ 	.word	0x00000082


	//----- nvinfo : EIATTR_KPARAM_INFO
	.align		4
.L_60:
        /*0008*/ 	.byte	0x04, 0x17
        /*000a*/ 	.short	(.L_62 - .L_61)
.L_61:
        /*000c*/ 	.word	0x00000000
        /*0010*/ 	.short	0x0001
        /*0012*/ 	.short	0x0008
        /*0014*/ 	.byte	0x00, 0xf5, 0x21, 0x00


	//----- nvinfo : EIATTR_KPARAM_INFO
	.align		4
.L_62:
        /*0018*/ 	.byte	0x04, 0x17
        /*001a*/ 	.short	(.L_64 - .L_63)
.L_63:
        /*001c*/ 	.word	0x00000000
        /*0020*/ 	.short	0x0000
        /*0022*/ 	.short	0x0000
        /*0024*/ 	.byte	0x00, 0xf5, 0x21, 0x00


	//----- nvinfo : EIATTR_SPARSE_MMA_MASK
	.align		4
.L_64:
        /*0028*/ 	.byte	0x03, 0x50
        /*002a*/ 	.short	0x0000


	//----- nvinfo : EIATTR_MAXREG_COUNT
	.align		4
        /*002c*/ 	.byte	0x03, 0x1b
        /*002e*/ 	.short	0x00ff


	//----- nvinfo : EIATTR_MERCURY_ISA_VERSION
	.align		4
        /*0030*/ 	.byte	0x03, 0x5f
        /*0032*/ 	.short	0x0101


	//----- nvinfo : EIATTR_VRC_CTA_INIT_COUNT
	.align		4
        /*0034*/ 	.byte	0x02, 0x4a
	.zero		1
	.zero		1


	//----- nvinfo : EIATTR_EXIT_INSTR_OFFSETS
	.align		4
        /*0038*/ 	.byte	0x04, 0x1c
        /*003a*/ 	.short	(.L_66 - .L_65)


	//   ....[0]....
.L_65:
        /*003c*/ 	.word	0x00000070


	//   ....[1]....
        /*0040*/ 	.word	0x00000180


	//----- nvinfo : EIATTR_CBANK_PARAM_SIZE
	.align		4
.L_66:
        /*0044*/ 	.byte	0x03, 0x19
        /*0046*/ 	.short	0x0010


	//----- nvinfo : EIATTR_PARAM_CBANK
	.align		4
        /*0048*/ 	.byte	0x04, 0x0a
        /*004a*/ 	.short	(.L_68 - .L_67)
	.align		4
.L_67:
        /*004c*/ 	.word	index@(.nv.constant0._Z9nextStepPPdS_)
        /*0050*/ 	.short	0x0380
        /*0052*/ 	.short	0x0010


	//----- nvinfo : EIATTR_SW_WAR
	.align		4
.L_68:
        /*0054*/ 	.byte	0x04, 0x36
        /*0056*/ 	.short	(.L_70 - .L_69)
.L_69:
        /*0058*/ 	.word	0x00000008
.L_70:


//--------------------- .nv.info._Z12halfVelocityPdS_ --------------------------
	.section	.nv.info._Z12halfVelocityPdS_,"",@"SHT_CUDA_INFO"
	.sectionflags	@""
	.align	4


	//----- nvinfo : EIATTR_CUDA_API_VERSION
	.align		4
        /*0000*/ 	.byte	0x04, 0x37
        /*0002*/ 	.short	(.L_72 - .L_71)
.L_71:
        /*0004*/ 	.word	0x00000082


	//----- nvinfo : EIATTR_KPARAM_INFO
	.align		4
.L_72:
        /*0008*/ 	.byte	0x04, 0x17
        /*000a*/ 	.short	(.L_74 - .L_73)
.L_73:
        /*000c*/ 	.word	0x00000000
        /*0010*/ 	.short	0x0001
        /*0012*/ 	.short	0x0008
        /*0014*/ 	.byte	0x00, 0xf5, 0x21, 0x00


	//----- nvinfo : EIATTR_KPARAM_INFO
	.align		4
.L_74:
        /*0018*/ 	.byte	0x04, 0x17
        /*001a*/ 	.short	(.L_76 - .L_75)
.L_75:
        /*001c*/ 	.word	0x00000000
        /*0020*/ 	.short	0x0000
        /*0022*/ 	.short	0x0000
        /*0024*/ 	.byte	0x00, 0xf5, 0x21, 0x00


	//----- nvinfo : EIATTR_SPARSE_MMA_MASK
	.align		4
.L_76:
        /*0028*/ 	.byte	0x03, 0x50
        /*002a*/ 	.short	0x0000


	//----- nvinfo : EIATTR_MAXREG_COUNT
	.align		4
        /*002c*/ 	.byte	0x03, 0x1b
        /*002e*/ 	.short	0x00ff


	//----- nvinfo : EIATTR_MERCURY_ISA_VERSION
	.align		4
        /*0030*/ 	.byte	0x03, 0x5f
        /*0032*/ 	.short	0x0101


	//----- nvinfo : EIATTR_VRC_CTA_INIT_COUNT
	.align		4
        /*0034*/ 	.byte	0x02, 0x4a
	.zero		1
	.zero		1


	//----- nvinfo : EIATTR_EXIT_INSTR_OFFSETS
	.align		4
        /*0038*/ 	.byte	0x04, 0x1c
        /*003a*/ 	.short	(.L_78 - .L_77)


	//   ....[0]....
.L_77:
        /*003c*/ 	.word	0x00000070


	//   ....[1]....
        /*0040*/ 	.word	0x00000190


	//----- nvinfo : EIATTR_CBANK_PARAM_SIZE
	.align		4
.L_78:
        /*0044*/ 	.byte	0x03, 0x19
        /*0046*/ 	.short	0x0010


	//----- nvinfo : EIATTR_PARAM_CBANK
	.align		4
        /*0048*/ 	.byte	0x04, 0x0a
        /*004a*/ 	.short	(.L_80 - .L_79)
	.align		4
.L_79:
        /*004c*/ 	.word	index@(.nv.constant0._Z12halfVelocityPdS_)
        /*0050*/ 	.short	0x0380
        /*0052*/ 	.short	0x0010


	//----- nvinfo : EIATTR_SW_WAR
	.align		4
.L_80:
        /*0054*/ 	.byte	0x04, 0x36
        /*0056*/ 	.short	(.L_82 - .L_81)
.L_81:
        /*0058*/ 	.word	0x00000008
.L_82:


//--------------------- .nv.info._Z13notScapingBoxPdS_ --------------------------
	.section	.nv.info._Z13notScapingBoxPdS_,"",@"SHT_CUDA_INFO"
	.sectionflags	@""
	.align	4


	//----- nvinfo : EIATTR_CUDA_API_VERSION
	.align		4
        /*0000*/ 	.byte	0x04, 0x37
        /*0002*/ 	.short	(.L_84 - .L_83)
.L_83:
        /*0004*/ 	.word	0x00000082


	//----- nvinfo : EIATTR_KPARAM_INFO
	.align		4
.L_84:
        /*0008*/ 	.byte	0x04, 0x17
        /*000a*/ 	.short	(.L_86 - .L_85)
.L_85:
        /*000c*/ 	.word	0x00000000
        /*0010*/ 	.short	0x0001
        /*0012*/ 	.short	0x0008
        /*0014*/ 	.byte	0x00, 0xf5, 0x21, 0x00


	//----- nvinfo : EIATTR_KPARAM_INFO
	.align		4
.L_86:
        /*0018*/ 	.byte	0x04, 0x17
        /*001a*/ 	.short	(.L_88 - .L_87)
.L_87:
        /*001c*/ 	.word	0x00000000
        /*0020*/ 	.short	0x0000
        /*0022*/ 	.short	0x0000
        /*0024*/ 	.byte	0x00, 0xf5, 0x21, 0x00


	//----- nvinfo : EIATTR_SPARSE_MMA_MASK
	.align		4
.L_88:
        /*0028*/ 	.byte	0x03, 0x50
        /*002a*/ 	.short	0x0000


	//----- nvinfo : EIATTR_MAXREG_COUNT
	.align		4
        /*002c*/ 	.byte	0x03, 0x1b
        /*002e*/ 	.short	0x00ff


	//----- nvinfo : EIATTR_MERCURY_ISA_VERSION
	.align		4
        /*0030*/ 	.byte	0x03, 0x5f
        /*0032*/ 	.short	0x0101


	//----- nvinfo : EIATTR_VRC_CTA_INIT_COUNT
	.align		4
        /*0034*/ 	.byte	0x02, 0x4a
	.zero		1
	.zero		1


	//----- nvinfo : EIATTR_EXIT_INSTR_OFFSETS
	.align		4
        /*0038*/ 	.byte	0x04, 0x1c
        /*003a*/ 	.short	(.L_90 - .L_89)


	//   ....[0]....
.L_89:
        /*003c*/ 	.word	0x00000070


	//   ....[1]....
        /*0040*/ 	.word	0x00000200


	//   ....[2]....
        /*0044*/ 	.word	0x00000560


	//   ....[3]....
        /*0048*/ 	.word	0x000005e0


	//----- nvinfo : EIATTR_CRS_STACK_SIZE
	.align		4
.L_90:
        /*004c*/ 	.byte	0x04, 0x1e
        /*004e*/ 	.short	(.L_92 - .L_91)
.L_91:
        /*0050*/ 	.word	0x00000000


	//----- nvinfo : EIATTR_CBANK_PARAM_SIZE
	.align		4
.L_92:
        /*0054*/ 	.byte	0x03, 0x19
        /*0056*/ 	.short	0x0010


	//----- nvinfo : EIATTR_PARAM_CBANK
	.align		4
        /*0058*/ 	.byte	0x04, 0x0a
        /*005a*/ 	.short	(.L_94 - .L_93)
	.align		4
.L_93:
        /*005c*/ 	.word	index@(.nv.constant0._Z13notScapingBoxPdS_)
        /*0060*/ 	.short	0x0380
        /*0062*/ 	.short	0x0010


	//----- nvinfo : EIATTR_SW_WAR
	.align		4
.L_94:
        /*0064*/ 	.byte	0x04, 0x36
        /*0066*/ 	.short	(.L_96 - .L_95)
.L_95:
        /*0068*/ 	.word	0x00000008
.L_96:


//--------------------- .nv.info._Z5forcePdS_     --------------------------
	.section	.nv.info._Z5forcePdS_,"",@"SHT_CUDA_INFO"
	.sectionflags	@""
	.align	4


	//----- nvinfo : EIATTR_CUDA_API_VERSION
	.align		4
        /*0000*/ 	.byte	0x04, 0x37
        /*0002*/ 	.short	(.L_98 - .L_97)
.L_97:
        /*0004*/ 	.word	0x00000082


	//----- nvinfo : EIATTR_KPARAM_INFO
	.align		4
.L_98:
        /*0008*/ 	.byte	0x04, 0x17
        /*000a*/ 	.short	(.L_100 - .L_99)
.L_99:
        /*000c*/ 	.word	0x00000000
        /*0010*/ 	.short	0x0001
        /*0012*/ 	.short	0x0008
        /*0014*/ 	.byte	0x00, 0xf5, 0x21, 0x00


	//----- nvinfo : EIATTR_KPARAM_INFO
	.align		4
.L_100:
        /*0018*/ 	.byte	0x04, 0x17
        /*001a*/ 	.short	(.L_102 - .L_101)
.L_101:
        /*001c*/ 	.word	0x00000000
        /*0020*/ 	.short	0x0000
        /*0022*/ 	.short	0x0000
        /*0024*/ 	.byte	0x00, 0xf5, 0x21, 0x00


	//----- nvinfo : EIATTR_SPARSE_MMA_MASK
	.align		4
.L_102:
        /*0028*/ 	.byte	0x03, 0x50
        /*002a*/ 	.short	0x0000


	//----- nvinfo : EIATTR_MAXREG_COUNT
	.align		4
        /*002c*/ 	.byte	0x03, 0x1b
        /*002e*/ 	.short	0x00ff


	//----- nvinfo : EIATTR_NUM_BARRIERS
	.align		4
        /*0030*/ 	.byte	0x02, 0x4c
        /*0032*/ 	.byte	0x01
	.zero		1


	//----- nvinfo : EIATTR_MERCURY_ISA_VERSION
	.align		4
        /*0034*/ 	.byte	0x03, 0x5f
        /*0036*/ 	.short	0x0101


	//----- nvinfo : EIATTR_VRC_CTA_INIT_COUNT
	.align		4
        /*0038*/ 	.byte	0x02, 0x4a
	.zero		1
	.zero		1


	//----- nvinfo : EIATTR_EXIT_INSTR_OFFSETS
	.align		4
        /*003c*/ 	.byte	0x04, 0x1c
        /*003e*/ 	.short	(.L_104 - .L_103)


	//   ....[0]....
.L_103:
        /*0040*/ 	.word	0x00002ca0


	//   ....[1]....
        /*0044*/ 	.word	0x00002d00


	//----- nvinfo : EIATTR_CRS_STACK_SIZE
	.align		4
.L_104:
        /*0048*/ 	.byte	0x04, 0x1e
        /*004a*/ 	.short	(.L_106 - .L_105)
.L_105:
        /*004c*/ 	.word	0x00000000


	//----- nvinfo : EIATTR_CBANK_PARAM_SIZE
	.align		4
.L_106:
        /*0050*/ 	.byte	0x03, 0x19
        /*0052*/ 	.short	0x0010


	//----- nvinfo : EIATTR_PARAM_CBANK
	.align		4
        /*0054*/ 	.byte	0x04, 0x0a
        /*0056*/ 	.short	(.L_108 - .L_107)
	.align		4
.L_107:
        /*0058*/ 	.word	index@(.nv.constant0._Z5forcePdS_)
        /*005c*/ 	.short	0x0380
        /*005e*/ 	.short	0x0010


	//----- nvinfo : EIATTR_SW_WAR
	.align		4
.L_108:
        /*0060*/ 	.byte	0x04, 0x36
        /*0062*/ 	.short	(.L_110 - .L_109)
.L_109:
        /*0064*/ 	.word	0x00000008
.L_110:


//--------------------- .nv.callgraph             --------------------------
	.section	.nv.callgraph,"",@"SHT_CUDA_CALLGRAPH"
	.align	4
	.sectionentsize	8
	.align		4
        /*0000*/ 	.word	0x00000000
	.align		4
        /*0004*/ 	.word	0xffffffff
	.align		4
        /*0008*/ 	.word	0x00000000
	.align		4
        /*000c*/ 	.word	0xfffffffe
	.align		4
        /*0010*/ 	.word	0x00000000
	.align		4
        /*0014*/ 	.word	0xfffffffd
	.align		4
        /*0018*/ 	.word	0x00000000
	.align		4
        /*001c*/ 	.word	0xfffffffc


//--------------------- .nv.constant3             --------------------------
	.section	.nv.constant3,"a",@progbits
	.align	8
.nv.constant3:
	.type		d_tp,@object
	.size		d_tp,(.L_0 - d_tp)
d_tp:
	.zero		4
.L_0:
	.zero		4
	.type		d_R,@object
	.size		d_R,(d_minR - d_R)
d_R:
	.zero		8
	.type		d_minR,@object
	.size		d_minR,(d_G - d_minR)
d_minR:
	.zero		8
	.type		d_G,@object
	.size		d_G,(d_H - d_G)
d_G:
	.zero		8
	.type		d_H,@object
	.size		d_H,(blockThreadSize - d_H)
d_H:
	.zero		8
	.type		blockThreadSize,@object
	.size		blockThreadSize,(d_p - blockThreadSize)
blockThreadSize:
	.zero		4
	.type		d_p,@object
	.size		d_p,(d_q - d_p)
d_p:
	.zero		4
	.type		d_q,@object
	.size		d_q,(.L_7 - d_q)
d_q:
	.zero		4
.L_7:
	.zero		4
	.type		d_lsquare,@object
	.size		d_lsquare,(d_hsquare - d_lsquare)
d_lsquare:
	.zero		8
	.type		d_hsquare,@object
	.size		d_hsquare,(d_damp - d_hsquare)
d_hsquare:
	.zero		8
	.type		d_damp,@object
	.size		d_damp,(d_vtapa - d_damp)
d_damp:
	.zero		8
	.type		d_vtapa,@object
	.size		d_vtapa,(d_timeStep - d_vtapa)
d_vtapa:
	.zero		8
	.type		d_timeStep,@object
	.size		d_timeStep,(.L_12 - d_timeStep)
d_timeStep:
	.zero		8
.L_12:


//--------------------- .text._Z9fillWith0Pdi     --------------------------
	.section	.text._Z9fillWith0Pdi,"ax",@progbits
	.align	128
        .global         _Z9fillWith0Pdi
        .type           _Z9fillWith0Pdi,@function
        .size           _Z9fillWith0Pdi,(.L_x_89 - _Z9fillWith0Pdi)
        .other          _Z9fillWith0Pdi,@"STO_CUDA_ENTRY STV_DEFAULT"
_Z9fillWith0Pdi:
.text._Z9fillWith0Pdi:
[----:B------:R-:W-:Y:S01]  /*0000*/  LDC R1, c[0x0][0x37c] ;  /* 0x0000df00ff017b82 */ /* 0x000fe20000000800 */
[----:B------:R-:W0:Y:S07]  /*0010*/  S2R R0, SR_TID.X ;  /* 0x0000000000007919 */ /* 0x000e2e0000002100 */
[----:B------:R-:W0:Y:S08]  /*0020*/  S2UR UR4, SR_CTAID.X ;  /* 0x00000000000479c3 */ /* 0x000e300000002500 */
[----:B------:R-:W0:Y:S08]  /*0030*/  LDC R5, c[0x0][0x360] ;  /* 0x0000d800ff057b82 */ /* 0x000e300000000800 */
[----:B------:R-:W1:Y:S01]  /*0040*/  LDC R4, c[0x0][0x388] ;  /* 0x0000e200ff047b82 */ /* 0x000e620000000800 */
[----:B0-----:R-:W-:-:S05]  /*0050*/  IMAD R5, R5, UR4, R0 ;  /* 0x0000000405057c24 */ /* 0x001fca000f8e0200 */
[----:B-1----:R-:W-:-:S13]  /*0060*/  ISETP.GE.AND P0, PT, R5, R4, PT ;  /* 0x000000040500720c */ /* 0x002fda0003f06270 */
[----:B------:R-:W-:Y:S05]  /*0070*/  @P0 EXIT ;  /* 0x000000000000094d */ /* 0x000fea0003800000 */
[----:B------:R-:W0:Y:S01]  /*0080*/  LDC.64 R2, c[0x0][0x380] ;  /* 0x0000e000ff027b82 */ /* 0x000e220000000a00 */
[----:B------:R-:W1:Y:S01]  /*0090*/  LDCU.64 UR4, c[0x0][0x358] ;  /* 0x00006b00ff0477ac */ /* 0x000e620008000a00 */
[----:B0-----:R-:W-:-:S05]  /*00a0*/  IMAD.WIDE R2, R5, 0x8, R2 ;  /* 0x0000000805027825 */ /* 0x001fca00078e0202 */
[----:B-1----:R-:W-:Y:S01]  /*00b0*/  STG.E.64 desc[UR4][R2.64], RZ ;  /* 0x000000ff02007986 */ /* 0x002fe2000c101b04 */
[----:B------:R-:W-:-:S05]  /*00c0*/  IMAD.WIDE R4, R4, 0x8, R2 ;  /* 0x0000000804047825 */ /* 0x000fca00078e0202 */
[----:B------:R-:W-:Y:S01]  /*00d0*/  STG.E.64 desc[UR4][R4.64], RZ ;  /* 0x000000ff04007986 */ /* 0x000fe2000c101b04 */
[----:B------:R-:W-:Y:S05]  /*00e0*/  EXIT ;  /* 0x000000000000794d */ /* 0x000fea0003800000 */
.L_x_0:
[----:B------:R-:W-:-:S00]  /*00f0*/  BRA `(.L_x_0) ;  /* 0xfffffffc00fc7947 */ /* 0x000fc0000383ffff */
[----:B------:R-:W-:-:S00]  /*0100*/  NOP ;  /* 0x0000000000007918 */ /* 0x000fc00000000000 */
[----:B------:R-:W-:-:S00]  /*0110*/  NOP ;  /* 0x0000000000007918 */ /* 0x000fc00000000000 */
[----:B------:R-:W-:-:S00]  /*0120*/  NOP ;  /* 0x0000000000007918 */ /* 0x000fc00000000000 */
[----:B------:R-:W-:-:S00]  /*0130*/  NOP ;  /* 0x0000000000007918 */ /* 0x000fc00000000000 */
[----:B------:R-:W-:-:S00]  /*0140*/  NOP ;  /* 0x0000000000007918 */ /* 0x000fc00000000000 */
[----:B------:R-:W-:-:S00]  /*0150*/  NOP ;  /* 0x0000000000007918 */ /* 0x000fc00000000000 */
[----:B------:R-:W-:-:S00]  /*0160*/  NOP ;  /* 0x0000000000007918 */ /* 0x000fc00000000000 */
[----:B------:R-:W-:-:S00]  /*0170*/  NOP ;  /* 0x0000000000007918 */ /* 0x000fc00000000000 */
.L_x_89:


//--------------------- .text._Z9nextStepPPdS_    --------------------------
	.section	.text._Z9nextStepPPdS_,"ax",@progbits
	.align	128
        .global         _Z9nextStepPPdS_
        .type           _Z9nextStepPPdS_,@function
        .size           _Z9nextStepPPdS_,(.L_x_90 - _Z9nextStepPPdS_)
        .other          _Z9nextStepPPdS_,@"STO_CUDA_ENTRY STV_DEFAULT"
_Z9nextStepPPdS_:
.text._Z9nextStepPPdS_:
[----:B------:R-:W-:Y:S01]  /*0000*/  LDC R1, c[0x0][0x37c] ;  /* 0x0000df00ff017b82 */ /* 0x000fe20000000800 */
[----:B------:R-:W0:Y:S07]  /*0010*/  S2R R5, SR_CTAID.X ;  /* 0x0000000000057919 */ /* 0x000e2e0000002500 */
[----:B------:R-:W1:Y:S01]  /*0020*/  LDC R11, c[0x3][RZ] ;  /* 0x00c00000ff0b7b82 */ /* 0x000e620000000800 */
[----:B------:R-:W0:Y:S01]  /*0030*/  LDCU UR4, c[0x0][0x360] ;  /* 0x00006c00ff0477ac */ /* 0x000e220008000800 */
[----:B------:R-:W0:Y:S02]  /*0040*/  S2R R0, SR_TID.X ;  /* 0x0000000000007919 */ /* 0x000e240000002100 */
[----:B0-----:R-:W-:-:S05]  /*0050*/  IMAD R5, R5, UR4, R0 ;  /* 0x0000000405057c24 */ /* 0x001fca000f8e0200 */
[----:B-1----:R-:W-:-:S13]  /*0060*/  ISETP.GE.AND P0, PT, R5, R11, PT ;  /* 0x0000000b0500720c */ /* 0x002fda0003f06270 */
[----:B------:R-:W-:Y:S05]  /*0070*/  @P0 EXIT ;  /* 0x000000000000094d */ /* 0x000fea0003800000 */
[----:B------:R-:W0:Y:S01]  /*0080*/  LDC.64 R2, c[0x0][0x388] ;  /* 0x0000e200ff027b82 */ /* 0x000e220000000a00 */
[----:B------:R-:W1:Y:S01]  /*0090*/  LDCU.64 UR4, c[0x0][0x358] ;  /* 0x00006b00ff0477ac */ /* 0x000e620008000a00 */
[----:B------:R-:W2:Y:S06]  /*00a0*/  LDCU.64 UR6, c[0x3][0x58] ;  /* 0x00c00b00ff0677ac */ /* 0x000eac0008000a00 */
[----:B------:R-:W3:Y:S01]  /*00b0*/  LDC.64 R6, c[0x0][0x380] ;  /* 0x0000e000ff067b82 */ /* 0x000ee20000000a00 */
[----:B0-----:R-:W-:-:S04]  /*00c0*/  IMAD.WIDE R2, R5, 0x8, R2 ;  /* 0x0000000805027825 */ /* 0x001fc800078e0202 */
[----:B---3--:R-:W-:Y:S02]  /*00d0*/  IMAD.WIDE R6, R5, 0x8, R6 ;  /* 0x0000000805067825 */ /* 0x008fe400078e0206 */
[----:B-1----:R-:W2:Y:S04]  /*00e0*/  LDG.E.64 R4, desc[UR4][R2.64] ;  /* 0x0000000402047981 */ /* 0x002ea8000c1e1b00 */
[----:B------:R-:W2:Y:S02]  /*00f0*/  LDG.E.64 R8, desc[UR4][R6.64] ;  /* 0x0000000406087981 */ /* 0x000ea4000c1e1b00 */
[----:B--2---:R-:W-:Y:S01]  /*0100*/  DFMA R4, R4, UR6, R8 ;  /* 0x0000000604047c2b */ /* 0x004fe20008000008 */
[----:B------:R-:W-:-:S04]  /*0110*/  IMAD.WIDE R8, R11, 0x8, R2 ;  /* 0x000000080b087825 */ /* 0x000fc800078e0202 */
[----:B------:R-:W-:Y:S02]  /*0120*/  IMAD.WIDE R10, R11, 0x8, R6 ;  /* 0x000000080b0a7825 */ /* 0x000fe400078e0206 */
[----:B------:R-:W-:Y:S04]  /*0130*/  STG.E.64 desc[UR4][R6.64], R4 ;  /* 0x0000000406007986 */ /* 0x000fe8000c101b04 */
[----:B------:R-:W2:Y:S04]  /*0140*/  LDG.E.64 R8, desc[UR4][R8.64] ;  /* 0x0000000408087981 */ /* 0x000ea8000c1e1b00 */
[----:B------:R-:W2:Y:S02]  /*0150*/  LDG.E.64 R12, desc[UR4][R10.64] ;  /* 0x000000040a0c7981 */ /* 0x000ea4000c1e1b00 */
[----:B--2---:R-:W-:-:S07]  /*0160*/  DFMA R12, R8, UR6, R12 ;  /* 0x00000006080c7c2b */ /* 0x004fce000800000c */
[----:B------:R-:W-:Y:S01]  /*0170*/  STG.E.64 desc[UR4][R10.64], R12 ;  /* 0x0000000c0a007986 */ /* 0x000fe2000c101b04 */
[----:B------:R-:W-:Y:S05]  /*0180*/  EXIT ;  /* 0x000000000000794d */ /* 0x000fea0003800000 */
.L_x_1:
        /* <DEDUP_REMOVED lines=15> */
.L_x_90:


//--------------------- .text._Z12halfVelocityPdS_ --------------------------
	.section	.text._Z12halfVelocityPdS_,"ax",@progbits
	.align	128
        .global         _Z12halfVelocityPdS_
        .type           _Z12halfVelocityPdS_,@function
        .size           _Z12halfVelocityPdS_,(.L_x_91 - _Z12halfVelocityPdS_)
        .other          _Z12halfVelocityPdS_,@"STO_CUDA_ENTRY STV_DEFAULT"
_Z12halfVelocityPdS_:
.text._Z12halfVelocityPdS_:
        /* <DEDUP_REMOVED lines=9> */
[----:B------:R-:W1:Y:S07]  /*0090*/  LDCU.64 UR4, c[0x0][0x358] ;  /* 0x00006b00ff0477ac */ /* 0x000e6e0008000a00 */
[----:B------:R-:W2:Y:S01]  /*00a0*/  LDC.64 R8, c[0x0][0x380] ;  /* 0x0000e000ff087b82 */ /* 0x000ea20000000a00 */
[----:B0-----:R-:W-:-:S05]  /*00b0*/  IMAD.WIDE R4, R3, 0x8, R4 ;  /* 0x0000000803047825 */ /* 0x001fca00078e0204 */
[----:B-1----:R-:W3:Y:S01]  /*00c0*/  LDG.E.64 R6, desc[UR4][R4.64] ;  /* 0x0000000404067981 */ /* 0x002ee2000c1e1b00 */
[----:B--2---:R-:W-:Y:S02]  /*00d0*/  IMAD.WIDE R8, R3, 0x8, R8 ;  /* 0x0000000803087825 */ /* 0x004fe400078e0208 */
[----:B------:R-:W0:Y:S03]  /*00e0*/  LDC.64 R2, c[0x3][0x58] ;  /* 0x00c01600ff027b82 */ /* 0x000e260000000a00 */
[----:B------:R-:W3:Y:S01]  /*00f0*/  LDG.E.64 R10, desc[UR4][R8.64] ;  /* 0x00000004080a7981 */ /* 0x000ee2000c1e1b00 */
[----:B0-----:R-:W-:-:S08]  /*0100*/  DMUL R2, R2, 0.5 ;  /* 0x3fe0000002027828 */ /* 0x001fd00000000000 */
[----:B---3--:R-:W-:Y:S01]  /*0110*/  DFMA R6, R2, R6, R10 ;  /* 0x000000060206722b */ /* 0x008fe2000000000a */
[----:B------:R-:W-:-:S04]  /*0120*/  IMAD.WIDE R10, R13, 0x8, R4 ;  /* 0x000000080d0a7825 */ /* 0x000fc800078e0204 */
[----:B------:R-:W-:Y:S02]  /*0130*/  IMAD.WIDE R12, R13, 0x8, R8 ;  /* 0x000000080d0c7825 */ /* 0x000fe400078e0208 */
[----:B------:R-:W-:Y:S04]  /*0140*/  STG.E.64 desc[UR4][R8.64], R6 ;  /* 0x0000000608007986 */ /* 0x000fe8000c101b04 */
[----:B------:R-:W2:Y:S04]  /*0150*/  LDG.E.64 R10, desc[UR4][R10.64] ;  /* 0x000000040a0a7981 */ /* 0x000ea8000c1e1b00 */
[----:B------:R-:W2:Y:S02]  /*0160*/  LDG.E.64 R14, desc[UR4][R12.64] ;  /* 0x000000040c0e7981 */ /* 0x000ea4000c1e1b00 */
[----:B--2---:R-:W-:-:S07]  /*0170*/  DFMA R14, R2, R10, R14 ;  /* 0x0000000a020e722b */ /* 0x004fce000000000e */
[----:B------:R-:W-:Y:S01]  /*0180*/  STG.E.64 desc[UR4][R12.64], R14 ;  /* 0x0000000e0c007986 */ /* 0x000fe2000c101b04 */
[----:B------:R-:W-:Y:S05]  /*0190*/  EXIT ;  /* 0x000000000000794d */ /* 0x000fea0003800000 */
.L_x_2:
        /* <DEDUP_REMOVED lines=14> */
.L_x_91:


//--------------------- .text._Z13notScapingBoxPdS_ --------------------------
	.section	.text._Z13notScapingBoxPdS_,"ax",@progbits
	.align	128
        .global         _Z13notScapingBoxPdS_
        .type           _Z13notScapingBoxPdS_,@function
        .size           _Z13notScapingBoxPdS_,(.L_x_92 - _Z13notScapingBoxPdS_)
        .other          _Z13notScapingBoxPdS_,@"STO_CUDA_ENTRY STV_DEFAULT"
_Z13notScapingBoxPdS_:
.text._Z13notScapingBoxPdS_:
        /* <DEDUP_REMOVED lines=9> */
[----:B------:R-:W-:Y:S01]  /*0090*/  MOV R0, 0x1 ;  /* 0x0000000100007802 */ /* 0x000fe20000000f00 */
[----:B------:R-:W1:Y:S01]  /*00a0*/  LDCU.64 UR4, c[0x0][0x358] ;  /* 0x00006b00ff0477ac */ /* 0x000e620008000a00 */
[----:B------:R-:W2:Y:S05]  /*00b0*/  LDCU.64 UR6, c[0x3][0x48] ;  /* 0x00c00900ff0677ac */ /* 0x000eaa0008000a00 */
[----:B------:R-:W3:Y:S01]  /*00c0*/  LDC.64 R6, c[0x0][0x388] ;  /* 0x0000e200ff067b82 */ /* 0x000ee20000000a00 */
[----:B------:R-:W4:Y:S01]  /*00d0*/  LDCU.64 UR12, c[0x3][0x38] ;  /* 0x00c00700ff0c77ac */ /* 0x000f220008000a00 */
[----:B------:R-:W0:Y:S06]  /*00e0*/  LDCU.64 UR10, c[0x3][0x40] ;  /* 0x00c00800ff0a77ac */ /* 0x000e2c0008000a00 */
[----:B------:R-:W5:Y:S01]  /*00f0*/  LDC.64 R4, c[0x3][0x40] ;  /* 0x00c01000ff047b82 */ /* 0x000f620000000a00 */
[----:B------:R-:W0:Y:S07]  /*0100*/  LDCU.64 UR8, c[0x3][0x50] ;  /* 0x00c00a00ff0877ac */ /* 0x000e2e0008000a00 */
[----:B------:R-:W1:Y:S01]  /*0110*/  LDC.64 R2, c[0x3][0x38] ;  /* 0x00c00e00ff027b82 */ /* 0x000e620000000a00 */
[----:B0-----:R-:W-:-:S04]  /*0120*/  IMAD.WIDE R8, R11, 0x8, R8 ;  /* 0x000000080b087825 */ /* 0x001fc800078e0208 */
[----:B---3--:R-:W-:-:S04]  /*0130*/  IMAD.WIDE R6, R11, 0x8, R6 ;  /* 0x000000080b067825 */ /* 0x008fc800078e0206 */
[----:B------:R-:W-:Y:S01]  /*0140*/  IMAD.WIDE R10, R13, 0x8, R8 ;  /* 0x000000080d0a7825 */ /* 0x000fe200078e0208 */
[----:B-----5:R-:W-:-:S03]  /*0150*/  DADD R4, R4, R4 ;  /* 0x0000000004047229 */ /* 0x020fc60000000004 */
[----:B------:R-:W-:Y:S01]  /*0160*/  IMAD.WIDE R12, R13, 0x8, R6 ;  /* 0x000000080d0c7825 */ /* 0x000fe200078e0206 */
[----:B-12-4-:R-:W-:-:S11]  /*0170*/  DADD R2, R2, R2 ;  /* 0x0000000002027229 */ /* 0x016fd60000000002 */
.L_x_23:
[----:B01----:R-:W2:Y:S01]  /*0180*/  LDG.E.64 R14, desc[UR4][R8.64] ;  /* 0x00000004080e7981 */ /* 0x003ea2000c1e1b00 */
[----:B------:R-:W-:Y:S01]  /*0190*/  BSSY.RECONVERGENT B0, `(.L_x_3) ;  /* 0x0000008000007945 */ /* 0x000fe20003800200 */
[----:B--2---:R-:W-:-:S06]  /*01a0*/  DSETP.GT.AND P0, PT, R14, UR10, PT ;  /* 0x0000000a0e007e2a */ /* 0x004fcc000bf04000 */
[----:B------:R-:W-:-:S14]  /*01b0*/  DSETP.LT.OR P0, PT, R14, -UR10, P0 ;  /* 0x8000000a0e007e2a */ /* 0x000fdc0008701400 */
[----:B------:R-:W-:Y:S05]  /*01c0*/  @P0 BRA `(.L_x_4) ;  /* 0x0000000000100947 */ /* 0x000fea0003800000 */
[----:B------:R-:W2:Y:S02]  /*01d0*/  LDG.E.64 R16, desc[UR4][R10.64] ;  /* 0x000000040a107981 */ /* 0x000ea4000c1e1b00 */
[C---:B--2---:R-:W-:Y:S02]  /*01e0*/  DSETP.GT.AND P0, PT, R16.reuse, UR12, PT ;  /* 0x0000000c10007e2a */ /* 0x044fe4000bf04000 */
[----:B------:R-:W-:-:S14]  /*01f0*/  DSETP.GEU.AND P1, PT, R16, RZ, PT ;  /* 0x000000ff1000722a */ /* 0x000fdc0003f2e000 */
[----:B------:R-:W-:Y:S05]  /*0200*/  @!P0 EXIT P1 ;  /* 0x000000000000894d */ /* 0x000fea0000800000 */
.L_x_4:
[----:B------:R-:W-:Y:S05]  /*0210*/  BSYNC.RECONVERGENT B0 ;  /* 0x0000000000007941 */ /* 0x000fea0003800200 */
.L_x_3:
[----:B------:R-:W-:Y:S01]  /*0220*/  DSETP.GEU.AND P0, PT, R14, -UR10, PT ;  /* 0x8000000a0e007e2a */ /* 0x000fe2000bf0e000 */
[----:B------:R-:W-:-:S13]  /*0230*/  BSSY.RECONVERGENT B0, `(.L_x_5) ;  /* 0x000000b000007945 */ /* 0x000fda0003800200 */
[----:B------:R-:W-:Y:S05]  /*0240*/  @P0 BRA `(.L_x_6) ;  /* 0x0000000000240947 */ /* 0x000fea0003800000 */
[----:B------:R-:W2:Y:S02]  /*0250*/  LDG.E.64 R14, desc[UR4][R6.64] ;  /* 0x00000004060e7981 */ /* 0x000ea4000c1e1b00 */
[----:B--2---:R-:W-:-:S07]  /*0260*/  DMUL R16, R14, -UR6 ;  /* 0x800000060e107c28 */ /* 0x004fce0008000000 */
[----:B------:R0:W-:Y:S04]  /*0270*/  STG.E.64 desc[UR4][R6.64], R16 ;  /* 0x0000001006007986 */ /* 0x0001e8000c101b04 */
[----:B------:R-:W2:Y:S02]  /*0280*/  LDG.E.64 R14, desc[UR4][R12.64] ;  /* 0x000000040c0e7981 */ /* 0x000ea4000c1e1b00 */
[----:B--2---:R-:W-:-:S07]  /*0290*/  DMUL R18, R14, UR6 ;  /* 0x000000060e127c28 */ /* 0x004fce0008000000 */
[----:B------:R0:W-:Y:S04]  /*02a0*/  STG.E.64 desc[UR4][R12.64], R18 ;  /* 0x000000120c007986 */ /* 0x0001e8000c101b04 */
[----:B------:R-:W2:Y:S02]  /*02b0*/  LDG.E.64 R14, desc[UR4][R8.64] ;  /* 0x00000004080e7981 */ /* 0x000ea4000c1e1b00 */
[----:B--2---:R-:W-:-:S07]  /*02c0*/  DADD R14, -R4, -R14 ;  /* 0x00000000040e7229 */ /* 0x004fce000000090e */
[----:B------:R0:W-:Y:S04]  /*02d0*/  STG.E.64 desc[UR4][R8.64], R14 ;  /* 0x0000000e08007986 */ /* 0x0001e8000c101b04 */
.L_x_6:
[----:B------:R-:W-:Y:S05]  /*02e0*/  BSYNC.RECONVERGENT B0 ;  /* 0x0000000000007941 */ /* 0x000fea0003800200 */
.L_x_5:
[----:B------:R-:W-:Y:S01]  /*02f0*/  DSETP.GT.AND P0, PT, R14, UR10, PT ;  /* 0x0000000a0e007e2a */ /* 0x000fe2000bf04000 */
[----:B------:R-:W-:-:S13]  /*0300*/  BSSY.RECONVERGENT B0, `(.L_x_7) ;  /* 0x000000b000007945 */ /* 0x000fda0003800200 */
[----:B------:R-:W-:Y:S05]  /*0310*/  @!P0 BRA `(.L_x_8) ;  /* 0x0000000000248947 */ /* 0x000fea0003800000 */
[----:B0-----:R-:W2:Y:S02]  /*0320*/  LDG.E.64 R14, desc[UR4][R6.64] ;  /* 0x00000004060e7981 */ /* 0x001ea4000c1e1b00 */
[----:B--2---:R-:W-:-:S07]  /*0330*/  DMUL R14, R14, -UR6 ;  /* 0x800000060e0e7c28 */ /* 0x004fce0008000000 */
[----:B------:R1:W-:Y:S04]  /*0340*/  STG.E.64 desc[UR4][R6.64], R14 ;  /* 0x0000000e06007986 */ /* 0x0003e8000c101b04 */
[----:B------:R-:W2:Y:S02]  /*0350*/  LDG.E.64 R16, desc[UR4][R12.64] ;  /* 0x000000040c107981 */ /* 0x000ea4000c1e1b00 */
[----:B--2---:R-:W-:-:S07]  /*0360*/  DMUL R16, R16, UR6 ;  /* 0x0000000610107c28 */ /* 0x004fce0008000000 */
[----:B------:R1:W-:Y:S04]  /*0370*/  STG.E.64 desc[UR4][R12.64], R16 ;  /* 0x000000100c007986 */ /* 0x0003e8000c101b04 */
[----:B------:R-:W2:Y:S02]  /*0380*/  LDG.E.64 R18, desc[UR4][R8.64] ;  /* 0x0000000408127981 */ /* 0x000ea4000c1e1b00 */
[----:B--2---:R-:W-:-:S07]  /*0390*/  DADD R18, R4, -R18 ;  /* 0x0000000004127229 */ /* 0x004fce0000000812 */
[----:B------:R1:W-:Y:S04]  /*03a0*/  STG.E.64 desc[UR4][R8.64], R18 ;  /* 0x0000001208007986 */ /* 0x0003e8000c101b04 */
.L_x_8:
[----:B------:R-:W-:Y:S05]  /*03b0*/  BSYNC.RECONVERGENT B0 ;  /* 0x0000000000007941 */ /* 0x000fea0003800200 */
.L_x_7:
[----:B01----:R-:W2:Y:S01]  /*03c0*/  LDG.E.64 R14, desc[UR4][R10.64] ;  /* 0x000000040a0e7981 */ /* 0x003ea2000c1e1b00 */
[----:B------:R-:W-:Y:S01]  /*03d0*/  BSSY.RECONVERGENT B0, `(.L_x_9) ;  /* 0x000000c000007945 */ /* 0x000fe20003800200 */
[----:B--2---:R-:W-:-:S14]  /*03e0*/  DSETP.GEU.AND P0, PT, R14, RZ, PT ;  /* 0x000000ff0e00722a */ /* 0x004fdc0003f0e000 */
[----:B------:R-:W-:Y:S05]  /*03f0*/  @P0 BRA `(.L_x_10) ;  /* 0x0000000000240947 */ /* 0x000fea0003800000 */
[----:B------:R-:W2:Y:S02]  /*0400*/  LDG.E.64 R14, desc[UR4][R6.64] ;  /* 0x00000004060e7981 */ /* 0x000ea4000c1e1b00 */
[----:B--2---:R-:W-:-:S07]  /*0410*/  DMUL R16, R14, UR6 ;  /* 0x000000060e107c28 */ /* 0x004fce0008000000 */
[----:B------:R0:W-:Y:S04]  /*0420*/  STG.E.64 desc[UR4][R6.64], R16 ;  /* 0x0000001006007986 */ /* 0x0001e8000c101b04 */
[----:B------:R-:W2:Y:S02]  /*0430*/  LDG.E.64 R14, desc[UR4][R12.64] ;  /* 0x000000040c0e7981 */ /* 0x000ea4000c1e1b00 */
[----:B--2---:R-:W-:-:S07]  /*0440*/  DMUL R18, R14, -UR6 ;  /* 0x800000060e127c28 */ /* 0x004fce0008000000 */
[----:B------:R0:W-:Y:S04]  /*0450*/  STG.E.64 desc[UR4][R12.64], R18 ;  /* 0x000000120c007986 */ /* 0x0001e8000c101b04 */
[----:B------:R-:W2:Y:S02]  /*0460*/  LDG.E.64 R14, desc[UR4][R10.64] ;  /* 0x000000040a0e7981 */ /* 0x000ea4000c1e1b00 */
[----:B--2---:R-:W-:-:S07]  /*0470*/  DADD R14, -RZ, -R14 ;  /* 0x00000000ff0e7229 */ /* 0x004fce000000090e */
[----:B------:R0:W-:Y:S04]  /*0480*/  STG.E.64 desc[UR4][R10.64], R14 ;  /* 0x0000000e0a007986 */ /* 0x0001e8000c101b04 */
.L_x_10:
[----:B------:R-:W-:Y:S05]  /*0490*/  BSYNC.RECONVERGENT B0 ;  /* 0x0000000000007941 */ /* 0x000fea0003800200 */
.L_x_9:
[----:B------:R-:W-:Y:S01]  /*04a0*/  DSETP.GT.AND P0, PT, R14, UR12, PT ;  /* 0x0000000c0e007e2a */ /* 0x000fe2000bf04000 */
[----:B------:R-:W-:Y:S01]  /*04b0*/  BSSY.RECONVERGENT B0, `(.L_x_11) ;  /* 0x000000a000007945 */ /* 0x000fe20003800200 */
[----:B------:R-:W-:-:S12]  /*04c0*/  ISETP.NE.AND P1, PT, R0, 0x19, PT ;  /* 0x000000190000780c */ /* 0x000fd80003f25270 */
[----:B------:R-:W-:Y:S05]  /*04d0*/  @!P0 BRA `(.L_x_12) ;  /* 0x00000000001c8947 */ /* 0x000fea0003800000 */
[----:B------:R1:W-:Y:S04]  /*04e0*/  STG.E.64 desc[UR4][R6.64], RZ ;  /* 0x000000ff06007986 */ /* 0x0003e8000c101b04 */
[----:B0-----:R-:W2:Y:S02]  /*04f0*/  LDG.E.64 R14, desc[UR4][R12.64] ;  /* 0x000000040c0e7981 */ /* 0x001ea4000c1e1b00 */
[----:B--2---:R-:W-:-:S07]  /*0500*/  DADD R16, R14, UR8 ;  /* 0x000000080e107e29 */ /* 0x004fce0008000000 */
[----:B------:R1:W-:Y:S04]  /*0510*/  STG.E.64 desc[UR4][R12.64], R16 ;  /* 0x000000100c007986 */ /* 0x0003e8000c101b04 */
[----:B------:R-:W2:Y:S02]  /*0520*/  LDG.E.64 R14, desc[UR4][R10.64] ;  /* 0x000000040a0e7981 */ /* 0x000ea4000c1e1b00 */
[----:B--2---:R-:W-:-:S07]  /*0530*/  DADD R14, R2, -R14 ;  /* 0x00000000020e7229 */ /* 0x004fce000000080e */
[----:B------:R1:W-:Y:S04]  /*0540*/  STG.E.64 desc[UR4][R10.64], R14 ;  /* 0x0000000e0a007986 */ /* 0x0003e8000c101b04 */
.L_x_12:
[----:B------:R-:W-:Y:S05]  /*0550*/  BSYNC.RECONVERGENT B0 ;  /* 0x0000000000007941 */ /* 0x000fea0003800200 */
.L_x_11:
[----:B------:R-:W-:Y:S05]  /*0560*/  @!P1 EXIT ;  /* 0x000000000000994d */ /* 0x000fea0003800000 */
[----:B01----:R-:W2:Y:S01]  /*0570*/  LDG.E.64 R16, desc[UR4][R8.64] ;  /* 0x0000000408107981 */ /* 0x003ea2000c1e1b00 */
[----:B------:R-:W-:Y:S01]  /*0580*/  BSSY.RECONVERGENT B0, `(.L_x_13) ;  /* 0x0000007000007945 */ /* 0x000fe20003800200 */
[----:B--2---:R-:W-:-:S06]  /*0590*/  DSETP.GT.AND P0, PT, R16, UR10, PT ;  /* 0x0000000a10007e2a */ /* 0x004fcc000bf04000 */
[----:B------:R-:W-:-:S14]  /*05a0*/  DSETP.LT.OR P0, PT, R16, -UR10, P0 ;  /* 0x8000000a10007e2a */ /* 0x000fdc0008701400 */
[----:B------:R-:W-:Y:S05]  /*05b0*/  @P0 BRA `(.L_x_14) ;  /* 0x00000000000c0947 */ /* 0x000fea0003800000 */
[C---:B------:R-:W-:Y:S02]  /*05c0*/  DSETP.GT.AND P0, PT, R14.reuse, UR12, PT ;  /* 0x0000000c0e007e2a */ /* 0x040fe4000bf04000 */
[----:B------:R-:W-:-:S14]  /*05d0*/  DSETP.GEU.AND P1, PT, R14, RZ, PT ;  /* 0x000000ff0e00722a */ /* 0x000fdc0003f2e000 */
[----:B------:R-:W-:Y:S05]  /*05e0*/  @!P0 EXIT P1 ;  /* 0x000000000000894d */ /* 0x000fea0000800000 */
.L_x_14:
[----:B------:R-:W-:Y:S05]  /*05f0*/  BSYNC.RECONVERGENT B0 ;  /* 0x0000000000007941 */ /* 0x000fea0003800200 */
.L_x_13:
        /* <DEDUP_REMOVED lines=12> */
.L_x_16:
[----:B------:R-:W-:Y:S05]  /*06c0*/  BSYNC.RECONVERGENT B0 ;  /* 0x0000000000007941 */ /* 0x000fea0003800200 */
.L_x_15:
        /* <DEDUP_REMOVED lines=12> */
.L_x_18:
[----:B------:R-:W-:Y:S05]  /*0790*/  BSYNC.RECONVERGENT B0 ;  /* 0x0000000000007941 */ /* 0x000fea0003800200 */
.L_x_17:
        /* <DEDUP_REMOVED lines=13> */
.L_x_20:
[----:B------:R-:W-:Y:S05]  /*0870*/  BSYNC.RECONVERGENT B0 ;  /* 0x0000000000007941 */ /* 0x000fea0003800200 */
.L_x_19:
[----:B------:R-:W-:Y:S01]  /*0880*/  DSETP.GT.AND P0, PT, R14, UR12, PT ;  /* 0x0000000c0e007e2a */ /* 0x000fe2000bf04000 */
[----:B------:R-:W-:-:S13]  /*0890*/  BSSY.RECONVERGENT B0, `(.L_x_21) ;  /* 0x0000009000007945 */ /* 0x000fda0003800200 */
        /* <DEDUP_REMOVED lines=8> */
.L_x_22:
[----:B------:R-:W-:Y:S05]  /*0920*/  BSYNC.RECONVERGENT B0 ;  /* 0x0000000000007941 */ /* 0x000fea0003800200 */
.L_x_21:
[----:B------:R-:W-:Y:S01]  /*0930*/  IADD3 R0, PT, PT, R0, 0x2, RZ ;  /* 0x0000000200007810 */ /* 0x000fe20007ffe0ff */
[----:B------:R-:W-:Y:S06]  /*0940*/  BRA `(.L_x_23) ;  /* 0xfffffff8000c7947 */ /* 0x000fec000383ffff */
.L_x_24:
        /* <DEDUP_REMOVED lines=11> */
.L_x_92:


//--------------------- .text._Z5forcePdS_        --------------------------
	.section	.text._Z5forcePdS_,"ax",@progbits
	.align	128
        .global         _Z5forcePdS_
        .type           _Z5forcePdS_,@function
        .size           _Z5forcePdS_,(.L_x_88 - _Z5forcePdS_)
        .other          _Z5forcePdS_,@"STO_CUDA_ENTRY STV_DEFAULT"
_Z5forcePdS_:
.text._Z5forcePdS_:
[----:B------:R-:W-:Y:S01]  /*0000*/  LDC R1, c[0x0][0x37c] ;  /* 0x0000df00ff017b82 */ /* 0x000fe20000000800 */
[----:B------:R-:W0:Y:S07]  /*0010*/  S2R R10, SR_TID.X ;  /* 0x00000000000a7919 */ /* 0x000e2e0000002100 */
[----:B------:R-:W0:Y:S01]  /*0020*/  S2UR UR4, SR_CTAID.X ;  /* 0x00000000000479c3 */ /* 0x000e220000002500 */
[----:B------:R-:W1:Y:S01]  /*0030*/  LDCU UR5, c[0x3][URZ] ;  /* 0x00c00000ff0577ac */ /* 0x000e620008000800 */
[----:B------:R-:W-:-:S02]  /*0040*/  HFMA2 R31, -RZ, RZ, 2.279296875, 2 ;  /* 0x408f4000ff1f7431 */ /* 0x000fc400000001ff */
[----:B------:R-:W-:Y:S01]  /*0050*/  IMAD.MOV.U32 R32, RZ, RZ, 0x0 ;  /* 0x00000000ff207424 */ /* 0x000fe200078e00ff */
[----:B------:R-:W2:Y:S01]  /*0060*/  LDCU.64 UR12, c[0x0][0x358] ;  /* 0x00006b00ff0c77ac */ /* 0x000ea20008000a00 */
[----:B------:R-:W-:Y:S02]  /*0070*/  IMAD.MOV.U32 R33, RZ, RZ, 0x408f4000 ;  /* 0x408f4000ff217424 */ /* 0x000fe400078e00ff */
[----:B------:R-:W0:Y:S01]  /*0080*/  LDC R9, c[0x0][0x360] ;  /* 0x0000d800ff097b82 */ /* 0x000e220000000800 */
[----:B------:R-:W-:Y:S02]  /*0090*/  IMAD.MOV.U32 R30, RZ, RZ, 0x0 ;  /* 0x00000000ff1e7424 */ /* 0x000fe400078e00ff */
[----:B-1----:R-:W-:Y:S02]  /*00a0*/  IMAD.U32 R7, RZ, RZ, UR5 ;  /* 0x00000005ff077e24 */ /* 0x002fe4000f8e00ff */
[----:B0-----:R-:W-:-:S05]  /*00b0*/  IMAD R8, R9, UR4, R10 ;  /* 0x0000000409087c24 */ /* 0x001fca000f8e020a */
[----:B------:R-:W-:-:S13]  /*00c0*/  ISETP.GE.AND P0, PT, R8, R7, PT ;  /* 0x000000070800720c */ /* 0x000fda0003f06270 */
[----:B------:R-:W0:Y:S02]  /*00d0*/  @!P0 LDC.64 R2, c[0x0][0x380] ;  /* 0x0000e000ff028b82 */ /* 0x000e240000000a00 */
[----:B0-----:R-:W-:-:S05]  /*00e0*/  @!P0 IMAD.WIDE R2, R8, 0x8, R2 ;  /* 0x0000000808028825 */ /* 0x001fca00078e0202 */
[----:B--2---:R0:W5:Y:S01]  /*00f0*/  @!P0 LDG.E.64 R32, desc[UR12][R2.64] ;  /* 0x0000000c02208981 */ /* 0x004162000c1e1b00 */
[----:B------:R-:W-:-:S05]  /*0100*/  @!P0 IMAD.WIDE R4, R7, 0x8, R2 ;  /* 0x0000000807048825 */ /* 0x000fca00078e0202 */
[----:B------:R0:W5:Y:S01]  /*0110*/  @!P0 LDG.E.64 R30, desc[UR12][R4.64] ;  /* 0x0000000c041e8981 */ /* 0x000162000c1e1b00 */
[----:B------:R-:W-:Y:S02]  /*0120*/  ISETP.GE.AND P0, PT, R7, 0x1, PT ;  /* 0x000000010700780c */ /* 0x000fe40003f06270 */
[----:B------:R-:W-:Y:S02]  /*0130*/  CS2R R28, SRZ ;  /* 0x00000000001c7805 */ /* 0x000fe4000001ff00 */
[----:B------:R-:W-:-:S09]  /*0140*/  CS2R R26, SRZ ;  /* 0x00000000001a7805 */ /* 0x000fd2000001ff00 */
[----:B0-----:R-:W-:Y:S05]  /*0150*/  @!P0 BRA `(.L_x_25) ;  /* 0x0000002800cc8947 */ /* 0x001fea0003800000 */
[----:B------:R-:W0:Y:S01]  /*0160*/  S2UR UR5, SR_CgaCtaId ;  /* 0x00000000000579c3 */ /* 0x000e220000008800 */
[----:B------:R-:W1:Y:S01]  /*0170*/  LDCU UR7, c[0x3][0x28] ;  /* 0x00c00500ff0777ac */ /* 0x000e620008000800 */
[----:B------:R-:W-:Y:S02]  /*0180*/  CS2R R26, SRZ ;  /* 0x00000000001a7805 */ /* 0x000fe4000001ff00 */
[----:B------:R-:W-:Y:S01]  /*0190*/  CS2R R28, SRZ ;  /* 0x00000000001c7805 */ /* 0x000fe2000001ff00 */
[----:B------:R-:W2:Y:S03]  /*01a0*/  LDCU UR8, c[0x3][0x30] ;  /* 0x00c00600ff0877ac */ /* 0x000ea60008000800 */
[----:B------:R-:W3:Y:S01]  /*01b0*/  LDC.64 R24, c[0x3][0x8] ;  /* 0x00c00200ff187b82 */ /* 0x000ee20000000a00 */
[----:B------:R-:W-:-:S07]  /*01c0*/  UMOV UR4, 0x400 ;  /* 0x0000040000047882 */ /* 0x000fce0000000000 */
[----:B------:R-:W4:Y:S01]  /*01d0*/  LDC.64 R22, c[0x3][0x10] ;  /* 0x00c00400ff167b82 */ /* 0x000f220000000a00 */
[----:B-1----:R-:W-:Y:S02]  /*01e0*/  UISETP.LT.AND UP0, UPT, UR7, 0x1, UPT ;  /* 0x000000010700788c */ /* 0x002fe4000bf01270 */
[----:B--2---:R-:W-:Y:S02]  /*01f0*/  ULOP3.LUT UR8, UR8, 0x7ffffffc, URZ, 0xc0, !UPT ;  /* 0x7ffffffc08087892 */ /* 0x004fe4000f8ec0ff */
[----:B0-----:R-:W-:Y:S02]  /*0200*/  ULEA UR4, UR5, UR4, 0x18 ;  /* 0x0000000405047291 */ /* 0x001fe4000f8ec0ff */
[----:B------:R-:W-:Y:S01]  /*0210*/  USEL UR7, UR7, 0x1, !UP0 ;  /* 0x0000000107077887 */ /* 0x000fe2000c000000 */
[----:B------:R-:W-:-:S03]  /*0220*/  UMOV UR5, URZ ;  /* 0x000000ff00057c82 */ /* 0x000fc60008000000 */
[----:B------:R-:W-:Y:S01]  /*0230*/  LEA R0, R10, UR4, 0x3 ;  /* 0x000000040a007c11 */ /* 0x000fe2000f8e18ff */
[----:B---3--:R-:W-:Y:S01]  /*0240*/  DMUL R24, R24, R24 ;  /* 0x0000001818187228 */ /* 0x008fe20000000000 */
[----:B------:R-:W-:Y:S01]  /*0250*/  UMOV UR4, URZ ;  /* 0x000000ff00047c82 */ /* 0x000fe20008000000 */
[----:B----4-:R-:W-:-:S11]  /*0260*/  DMUL R22, R22, R22 ;  /* 0x0000001616167228 */ /* 0x010fd60000000000 */
.L_x_76:
[----:B------:R-:W0:Y:S01]  /*0270*/  LDC R4, c[0x3][RZ] ;  /* 0x00c00000ff047b82 */ /* 0x000e220000000800 */
[----:B------:R-:W-:-:S07]  /*0280*/  IMAD R5, R9, UR4, R10 ;  /* 0x0000000409057c24 */ /* 0x000fce000f8e020a */
[----:B------:R-:W1:Y:S01]  /*0290*/  LDC R15, c[0x3][0x28] ;  /* 0x00c00a00ff0f7b82 */ /* 0x000e620000000800 */
[----:B0-----:R-:W-:-:S13]  /*02a0*/  ISETP.GE.AND P0, PT, R5, R4, PT ;  /* 0x000000040500720c */ /* 0x001fda0003f06270 */
[----:B------:R-:W0:Y:S02]  /*02b0*/  @!P0 LDC.64 R2, c[0x0][0x380] ;  /* 0x0000e000ff028b82 */ /* 0x000e240000000a00 */
[----:B0-----:R-:W-:-:S04]  /*02c0*/  @!P0 IMAD.WIDE R2, R5, 0x8, R2 ;  /* 0x0000000805028825 */ /* 0x001fc800078e0202 */
[----:B------:R-:W-:Y:S02]  /*02d0*/  @!P0 IMAD.WIDE.U32 R4, R4, 0x8, R2 ;  /* 0x0000000804048825 */ /* 0x000fe400078e0002 */
[----:B------:R-:W2:Y:S04]  /*02e0*/  @!P0 LDG.E.64 R2, desc[UR12][R2.64] ;  /* 0x0000000c02028981 */ /* 0x000ea8000c1e1b00 */
[----:B------:R-:W3:Y:S01]  /*02f0*/  @!P0 LDG.E.64 R6, desc[UR12][R4.64] ;  /* 0x0000000c04068981 */ /* 0x000ee2000c1e1b00 */
[----:B------:R-:W-:Y:S02]  /*0300*/  @P0 IMAD.MOV.U32 R12, RZ, RZ, 0x0 ;  /* 0x00000000ff0c0424 */ /* 0x000fe400078e00ff */
[----:B------:R-:W-:Y:S02]  /*0310*/  @P0 IMAD.MOV.U32 R13, RZ, RZ, 0x408f4000 ;  /* 0x408f4000ff0d0424 */ /* 0x000fe400078e00ff */
[----:B-1----:R-:W-:Y:S01]  /*0320*/  IMAD R11, R15, 0x8, R0 ;  /* 0x000000080f0b7824 */ /* 0x002fe200078e0200 */
[----:B------:R-:W-:-:S02]  /*0330*/  CS2R R20, SRZ ;  /* 0x0000000000147805 */ /* 0x000fc4000001ff00 */
[----:B------:R-:W-:Y:S01]  /*0340*/  CS2R R18, SRZ ;  /* 0x0000000000127805 */ /* 0x000fe2000001ff00 */
[----:B--2---:R0:W-:Y:S01]  /*0350*/  @!P0 STS.64 [R0], R2 ;  /* 0x0000000200008388 */ /* 0x0041e20000000a00 */
[----:B------:R-:W-:Y:S01]  /*0360*/  @P0 IMAD.MOV.U32 R6, RZ, RZ, 0x0 ;  /* 0x00000000ff060424 */ /* 0x000fe200078e00ff */
[----:B------:R-:W-:Y:S02]  /*0370*/  @P0 MOV R7, 0x408f4000 ;  /* 0x408f400000070802 */ /* 0x000fe40000000f00 */
[----:B------:R0:W-:Y:S01]  /*0380*/  @P0 STS.64 [R0], R12 ;  /* 0x0000000c00000388 */ /* 0x0001e20000000a00 */
[----:B------:R-:W-:-:S03]  /*0390*/  ISETP.GE.AND P0, PT, R15, 0x1, PT ;  /* 0x000000010f00780c */ /* 0x000fc60003f06270 */
[----:B---3--:R0:W-:Y:S01]  /*03a0*/  STS.64 [R11], R6 ;  /* 0x000000060b007388 */ /* 0x0081e20000000a00 */
[----:B------:R-:W-:Y:S09]  /*03b0*/  BAR.SYNC.DEFER_BLOCKING 0x0 ;  /* 0x0000000000007b1d */ /* 0x000ff20000010000 */
[----:B------:R-:W-:Y:S05]  /*03c0*/  @!P0 BRA `(.L_x_26) ;  /* 0x00000028000c8947 */ /* 0x000fea0003800000 */
[----:B------:R-:W1:Y:S01]  /*03d0*/  LDCU UR6, c[0x3][0x30] ;  /* 0x00c00600ff0677ac */ /* 0x000e620008000800 */
[----:B------:R-:W-:Y:S01]  /*03e0*/  CS2R R18, SRZ ;  /* 0x0000000000127805 */ /* 0x000fe2000001ff00 */
[----:B-1----:R-:W-:-:S09]  /*03f0*/  UISETP.GT.AND UP0, UPT, UR6, URZ, UPT ;  /* 0x000000ff0600728c */ /* 0x002fd2000bf04270 */
[----:B------:R-:W-:Y:S05]  /*0400*/  BRA.U UP0, `(.L_x_27) ;  /* 0x0000000d00f87547 */ /* 0x000fea000b800000 */
[----:B------:R-:W-:Y:S01]  /*0410*/  CS2R R20, SRZ ;  /* 0x0000000000147805 */ /* 0x000fe2000001ff00 */
[----:B------:R-:W-:-:S06]  /*0420*/  UMOV UR6, URZ ;  /* 0x000000ff00067c82 */ /* 0x000fcc0008000000 */
.L_x_46:
[----:B0-----:R-:W0:Y:S01]  /*0430*/  LDC R7, c[0x3][0x28] ;  /* 0x00c00a00ff077b82 */ /* 0x001e220000000800 */
[----:B------:R-:W-:Y:S01]  /*0440*/  UMOV UR9, 0x400 ;  /* 0x0000040000097882 */ /* 0x000fe20000000000 */
[----:B------:R-:W-:Y:S01]  /*0450*/  UMOV UR11, 0x3ddb7cdf ;  /* 0x3ddb7cdf000b7882 */ /* 0x000fe20000000000 */
[----:B------:R-:W-:Y:S05]  /*0460*/  BSSY.RECONVERGENT B0, `(.L_x_28) ;  /* 0x00000f6000007945 */ /* 0x000fea0003800200 */
[----:B------:R-:W1:Y:S01]  /*0470*/  S2UR UR10, SR_CgaCtaId ;  /* 0x00000000000a79c3 */ /* 0x000e620000008800 */
[----:B0-----:R-:W0:Y:S01]  /*0480*/  I2F.U32.RP R4, R7 ;  /* 0x0000000700047306 */ /* 0x001e220000209000 */
[----:B------:R-:W-:Y:S01]  /*0490*/  ISETP.NE.U32.AND P1, PT, R7, RZ, PT ;  /* 0x000000ff0700720c */ /* 0x000fe20003f25070 */
[----:B-1----:R-:W-:-:S03]  /*04a0*/  ULEA UR9, UR10, UR9, 0x18 ;  /* 0x000000090a097291 */ /* 0x002fc6000f8ec0ff */
[----:B------:R-:W-:-:S03]  /*04b0*/  UMOV UR10, 0xd9d7bdbb ;  /* 0xd9d7bdbb000a7882 */ /* 0x000fc60000000000 */
[----:B0-----:R-:W0:Y:S02]  /*04c0*/  MUFU.RCP R4, R4 ;  /* 0x0000000400047308 */ /* 0x001e240000001000 */
[----:B0-----:R-:W-:-:S06]  /*04d0*/  VIADD R3, R4, 0xffffffe ;  /* 0x0ffffffe04037836 */ /* 0x001fcc0000000000 */
[----:B------:R-:W0:Y:S02]  /*04e0*/  F2I.FTZ.U32.TRUNC.NTZ R3, R3 ;  /* 0x0000000300037305 */ /* 0x000e24000021f000 */
[----:B0-----:R-:W-:-:S04]  /*04f0*/  IMAD.MOV R2, RZ, RZ, -R3 ;  /* 0x000000ffff027224 */ /* 0x001fc800078e0a03 */
[----:B------:R-:W-:Y:S02]  /*0500*/  IMAD R5, R2, R7, RZ ;  /* 0x0000000702057224 */ /* 0x000fe400078e02ff */
[----:B------:R-:W-:-:S04]  /*0510*/  IMAD.MOV.U32 R2, RZ, RZ, RZ ;  /* 0x000000ffff027224 */ /* 0x000fc800078e00ff */
[----:B------:R-:W-:-:S04]  /*0520*/  IMAD.HI.U32 R5, R3, R5, R2 ;  /* 0x0000000503057227 */ /* 0x000fc800078e0002 */
[----:B------:R-:W-:Y:S01]  /*0530*/  VIADD R2, R10, UR6 ;  /* 0x000000060a027c36 */ /* 0x000fe20008000000 */
[----:B------:R-:W-:-:S03]  /*0540*/  UIADD3 UR6, UPT, UPT, UR6, 0x1, URZ ;  /* 0x0000000106067890 */ /* 0x000fc6000fffe0ff */
[----:B------:R-:W-:Y:S01]  /*0550*/  IMAD.HI.U32 R5, R5, R2, RZ ;  /* 0x0000000205057227 */ /* 0x000fe200078e00ff */
[----:B------:R-:W-:-:S04]  /*0560*/  UISETP.NE.AND UP0, UPT, UR6, UR7, UPT ;  /* 0x000000070600728c */ /* 0x000fc8000bf05270 */
[----:B------:R-:W-:-:S05]  /*0570*/  IADD3 R5, PT, PT, -R5, RZ, RZ ;  /* 0x000000ff05057210 */ /* 0x000fca0007ffe1ff */
[----:B------:R-:W-:-:S05]  /*0580*/  IMAD R2, R7, R5, R2 ;  /* 0x0000000507027224 */ /* 0x000fca00078e0202 */
[----:B------:R-:W-:-:S13]  /*0590*/  ISETP.GE.U32.AND P0, PT, R2, R7, PT ;  /* 0x000000070200720c */ /* 0x000fda0003f06070 */
[----:B------:R-:W-:-:S05]  /*05a0*/  @P0 IMAD.IADD R2, R2, 0x1, -R7 ;  /* 0x0000000102020824 */ /* 0x000fca00078e0a07 */
[----:B------:R-:W-:-:S13]  /*05b0*/  ISETP.GE.U32.AND P0, PT, R2, R7, PT ;  /* 0x000000070200720c */ /* 0x000fda0003f06070 */
[----:B------:R-:W-:Y:S01]  /*05c0*/  @P0 IMAD.IADD R2, R2, 0x1, -R7 ;  /* 0x0000000102020824 */ /* 0x000fe200078e0a07 */
[----:B------:R-:W-:-:S04]  /*05d0*/  @!P1 LOP3.LUT R2, RZ, R7, RZ, 0x33, !PT ;  /* 0x00000007ff029212 */ /* 0x000fc800078e33ff */
[----:B------:R-:W-:-:S05]  /*05e0*/  LEA R11, R2, UR9, 0x3 ;  /* 0x00000009020b7c11 */ /* 0x000fca000f8e18ff */
[----:B------:R-:W-:Y:S02]  /*05f0*/  IMAD R12, R7, 0x8, R11 ;  /* 0x00000008070c7824 */ /* 0x000fe400078e020b */
[----:B------:R-:W0:Y:S04]  /*0600*/  LDS.64 R6, [R11] ;  /* 0x000000000b067984 */ /* 0x000e280000000a00 */
[----:B------:R-:W1:Y:S01]  /*0610*/  LDS.64 R4, [R12] ;  /* 0x000000000c047984 */ /* 0x000e620000000a00 */
[----:B0----5:R-:W-:Y:S02]  /*0620*/  DADD R6, R6, -R32 ;  /* 0x0000000006067229 */ /* 0x021fe40000000820 */
[----:B-1----:R-:W-:-:S08]  /*0630*/  DADD R4, R4, -R30 ;  /* 0x0000000004047229 */ /* 0x002fd0000000081e */
[----:B------:R-:W-:-:S08]  /*0640*/  DMUL R2, R4, R4 ;  /* 0x0000000404027228 */ /* 0x000fd00000000000 */
[----:B------:R-:W-:-:S08]  /*0650*/  DFMA R2, R6, R6, R2 ;  /* 0x000000060602722b */ /* 0x000fd00000000002 */
[----:B------:R-:W-:-:S06]  /*0660*/  DSETP.GEU.AND P0, PT, R2, UR10, PT ;  /* 0x0000000a02007e2a */ /* 0x000fcc000bf0e000 */
[----:B------:R-:W-:-:S14]  /*0670*/  DSETP.GT.OR P0, PT, R2, R24, !P0 ;  /* 0x000000180200722a */ /* 0x000fdc0004704400 */
[----:B------:R-:W-:Y:S05]  /*0680*/  @P0 BRA `(.L_x_29) ;  /* 0x0000000c004c0947 */ /* 0x000fea0003800000 */
[----:B------:R-:W0:Y:S01]  /*0690*/  MUFU.RSQ64H R39, R3 ;  /* 0x0000000300277308 */ /* 0x000e220000001c00 */
[----:B------:R-:W-:Y:S01]  /*06a0*/  VIADD R38, R3, 0xfcb00000 ;  /* 0xfcb0000003267836 */ /* 0x000fe20000000000 */
[----:B------:R-:W-:Y:S01]  /*06b0*/  MOV R14, 0x0 ;  /* 0x00000000000e7802 */ /* 0x000fe20000000f00 */
[----:B------:R-:W-:Y:S01]  /*06c0*/  IMAD.MOV.U32 R15, RZ, RZ, 0x3fd80000 ;  /* 0x3fd80000ff0f7424 */ /* 0x000fe200078e00ff */
[----:B------:R-:W1:Y:S01]  /*06d0*/  LDC R11, c[0x3][0x2c] ;  /* 0x00c00b00ff0b7b82 */ /* 0x000e620000000800 */
[----:B------:R-:W-:Y:S01]  /*06e0*/  BSSY.RECONVERGENT B1, `(.L_x_30) ;  /* 0x0000018000017945 */ /* 0x000fe20003800200 */
[----:B------:R-:W-:Y:S01]  /*06f0*/  ISETP.GE.U32.AND P0, PT, R38, 0x7ca00000, PT ;  /* 0x7ca000002600780c */ /* 0x000fe20003f06070 */
[----:B0-----:R-:W-:-:S08]  /*0700*/  DMUL R12, R38, R38 ;  /* 0x00000026260c7228 */ /* 0x001fd00000000000 */
[----:B------:R-:W-:Y:S01]  /*0710*/  DFMA R12, R2, -R12, 1 ;  /* 0x3ff00000020c742b */ /* 0x000fe2000000080c */
[----:B-1----:R-:W-:-:S07]  /*0720*/  ISETP.GE.AND P1, PT, R11, 0x1, PT ;  /* 0x000000010b00780c */ /* 0x002fce0003f26270 */
[----:B------:R-:W-:Y:S02]  /*0730*/  DFMA R14, R12, R14, 0.5 ;  /* 0x3fe000000c0e742b */ /* 0x000fe4000000000e */
[----:B------:R-:W-:-:S08]  /*0740*/  DMUL R12, R38, R12 ;  /* 0x0000000c260c7228 */ /* 0x000fd00000000000 */
[----:B------:R-:W-:-:S08]  /*0750*/  DFMA R12, R14, R12, R38 ;  /* 0x0000000c0e0c722b */ /* 0x000fd00000000026 */
[----:B------:R-:W-:Y:S02]  /*0760*/  DMUL R16, R2, R12 ;  /* 0x0000000c02107228 */ /* 0x000fe40000000000 */
[----:B------:R-:W-:Y:S02]  /*0770*/  VIADD R35, R13, 0xfff00000 ;  /* 0xfff000000d237836 */ /* 0x000fe40000000000 */
[----:B------:R-:W-:-:S04]  /*0780*/  IMAD.MOV.U32 R34, RZ, RZ, R12 ;  /* 0x000000ffff227224 */ /* 0x000fc800078e000c */
[----:B------:R-:W-:-:S08]  /*0790*/  DFMA R14, R16, -R16, R2 ;  /* 0x80000010100e722b */ /* 0x000fd00000000002 */
[----:B------:R-:W-:Y:S01]  /*07a0*/  DFMA R36, R14, R34, R16 ;  /* 0x000000220e24722b */ /* 0x000fe20000000010 */
[----:B------:R-:W-:Y:S10]  /*07b0*/  @!P0 BRA `(.L_x_31) ;  /* 0x0000000000288947 */ /* 0x000ff40003800000 */
[----:B------:R-:W-:Y:S01]  /*07c0*/  IMAD.MOV.U32 R13, RZ, RZ, R14 ;  /* 0x000000ffff0d7224 */ /* 0x000fe200078e000e */
[----:B------:R-:W-:Y:S01]  /*07d0*/  MOV R14, R15 ;  /* 0x0000000f000e7202 */ /* 0x000fe20000000f00 */
[----:B------:R-:W-:Y:S01]  /*07e0*/  IMAD.MOV.U32 R15, RZ, RZ, R16 ;  /* 0x000000ffff0f7224 */ /* 0x000fe200078e0010 */
[----:B------:R-:W-:Y:S01]  /*07f0*/  MOV R37, R2 ;  /* 0x0000000200257202 */ /* 0x000fe20000000f00 */
[----:B------:R-:W-:Y:S01]  /*0800*/  IMAD.MOV.U32 R16, RZ, RZ, R17 ;  /* 0x000000ffff107224 */ /* 0x000fe200078e0011 */
[----:B------:R-:W-:Y:S01]  /*0810*/  MOV R11, 0x860 ;  /* 0x00000860000b7802 */ /* 0x000fe20000000f00 */
[----:B------:R-:W-:Y:S02]  /*0820*/  IMAD.MOV.U32 R17, RZ, RZ, R38 ;  /* 0x000000ffff117224 */ /* 0x000fe400078e0026 */
[----:B------:R-:W-:Y:S02]  /*0830*/  IMAD.MOV.U32 R36, RZ, RZ, R35 ;  /* 0x000000ffff247224 */ /* 0x000fe400078e0023 */
[----:B------:R-:W-:-:S07]  /*0840*/  IMAD.MOV.U32 R38, RZ, RZ, R3 ;  /* 0x000000ffff267224 */ /* 0x000fce00078e0003 */
[----:B------:R-:W-:Y:S05]  /*0850*/  CALL.REL.NOINC `($__internal_1_$__cuda_sm20_dsqrt_rn_f64_mediumpath_v1) ;  /* 0x0000002800c47944 */ /* 0x000fea0003c00000 */
.L_x_31:
[----:B------:R-:W-:Y:S05]  /*0860*/  BSYNC.RECONVERGENT B1 ;  /* 0x0000000000017941 */ /* 0x000fea0003800200 */
.L_x_30:
[----:B------:R-:W0:Y:S01]  /*0870*/  MUFU.RCP64H R13, R37 ;  /* 0x00000025000d7308 */ /* 0x000e220000001800 */
[----:B------:R-:W-:Y:S01]  /*0880*/  IMAD.MOV.U32 R12, RZ, RZ, 0x1 ;  /* 0x00000001ff0c7424 */ /* 0x000fe200078e00ff */
[----:B------:R-:W-:Y:S01]  /*0890*/  FSETP.GEU.AND P2, PT, |R7|, 6.5827683646048100446e-37, PT ;  /* 0x036000000700780b */ /* 0x000fe20003f4e200 */
[----:B------:R-:W-:Y:S04]  /*08a0*/  BSSY.RECONVERGENT B1, `(.L_x_32) ;  /* 0x0000014000017945 */ /* 0x000fe80003800200 */
[----:B0-----:R-:W-:-:S08]  /*08b0*/  DFMA R14, R12, -R36, 1 ;  /* 0x3ff000000c0e742b */ /* 0x001fd00000000824 */
[----:B------:R-:W-:-:S08]  /*08c0*/  DFMA R14, R14, R14, R14 ;  /* 0x0000000e0e0e722b */ /* 0x000fd0000000000e */
[----:B------:R-:W-:-:S08]  /*08d0*/  DFMA R14, R12, R14, R12 ;  /* 0x0000000e0c0e722b */ /* 0x000fd0000000000c */
[----:B------:R-:W-:-:S08]  /*08e0*/  DFMA R12, R14, -R36, 1 ;  /* 0x3ff000000e0c742b */ /* 0x000fd00000000824 */
[----:B------:R-:W-:-:S08]  /*08f0*/  DFMA R12, R14, R12, R14 ;  /* 0x0000000c0e0c722b */ /* 0x000fd0000000000e */
[----:B------:R-:W-:-:S08]  /*0900*/  DMUL R34, R6, R12 ;  /* 0x0000000c06227228 */ /* 0x000fd00000000000 */
[----:B------:R-:W-:-:S08]  /*0910*/  DFMA R14, R34, -R36, R6 ;  /* 0x80000024220e722b */ /* 0x000fd00000000006 */
[----:B------:R-:W-:-:S10]  /*0920*/  DFMA R34, R12, R14, R34 ;  /* 0x0000000e0c22722b */ /* 0x000fd40000000022 */
[----:B------:R-:W-:-:S05]  /*0930*/  FFMA R11, RZ, R37, R35 ;  /* 0x00000025ff0b7223 */ /* 0x000fca0000000023 */
[----:B------:R-:W-:-:S13]  /*0940*/  FSETP.GT.AND P0, PT, |R11|, 1.469367938527859385e-39, PT ;  /* 0x001000000b00780b */ /* 0x000fda0003f04200 */
[----:B------:R-:W-:Y:S05]  /*0950*/  @P0 BRA P2, `(.L_x_33) ;  /* 0x0000000000200947 */ /* 0x000fea0001000000 */
[----:B------:R-:W-:Y:S01]  /*0960*/  IMAD.MOV.U32 R12, RZ, RZ, R6 ;  /* 0x000000ffff0c7224 */ /* 0x000fe200078e0006 */
[----:B------:R-:W-:Y:S01]  /*0970*/  MOV R14, R36 ;  /* 0x00000024000e7202 */ /* 0x000fe20000000f00 */
[----:B------:R-:W-:Y:S01]  /*0980*/  IMAD.MOV.U32 R11, RZ, RZ, R7 ;  /* 0x000000ffff0b7224 */ /* 0x000fe200078e0007 */
[----:B------:R-:W-:Y:S01]  /*0990*/  MOV R13, 0x9c0 ;  /* 0x000009c0000d7802 */ /* 0x000fe20000000f00 */
[----:B------:R-:W-:-:S07]  /*09a0*/  IMAD.MOV.U32 R15, RZ, RZ, R37 ;  /* 0x000000ffff0f7224 */ /* 0x000fce00078e0025 */
[----:B------:R-:W-:Y:S05]  /*09b0*/  CALL.REL.NOINC `($__internal_0_$__cuda_sm20_div_rn_f64_full) ;  /* 0x0000002000d47944 */ /* 0x000fea0003c00000 */
[----:B------:R-:W-:Y:S02]  /*09c0*/  IMAD.MOV.U32 R34, RZ, RZ, R11 ;  /* 0x000000ffff227224 */ /* 0x000fe400078e000b */
[----:B------:R-:W-:-:S07]  /*09d0*/  IMAD.MOV.U32 R35, RZ, RZ, R12 ;  /* 0x000000ffff237224 */ /* 0x000fce00078e000c */
.L_x_33:
[----:B------:R-:W-:Y:S05]  /*09e0*/  BSYNC.RECONVERGENT B1 ;  /* 0x0000000000017941 */ /* 0x000fea0003800200 */
.L_x_32:
        /* <DEDUP_REMOVED lines=15> */
[----:B------:R-:W-:Y:S01]  /*0ae0*/  MOV R12, R4 ;  /* 0x00000004000c7202 */ /* 0x000fe20000000f00 */
[----:B------:R-:W-:Y:S01]  /*0af0*/  IMAD.MOV.U32 R11, RZ, RZ, R5 ;  /* 0x000000ffff0b7224 */ /* 0x000fe200078e0005 */
[----:B------:R-:W-:Y:S01]  /*0b00*/  MOV R13, 0xb40 ;  /* 0x00000b40000d7802 */ /* 0x000fe20000000f00 */
[----:B------:R-:W-:Y:S02]  /*0b10*/  IMAD.MOV.U32 R14, RZ, RZ, R36 ;  /* 0x000000ffff0e7224 */ /* 0x000fe400078e0024 */
[----:B------:R-:W-:-:S07]  /*0b20*/  IMAD.MOV.U32 R15, RZ, RZ, R37 ;  /* 0x000000ffff0f7224 */ /* 0x000fce00078e0025 */
[----:B------:R-:W-:Y:S05]  /*0b30*/  CALL.REL.NOINC `($__internal_0_$__cuda_sm20_div_rn_f64_full) ;  /* 0x0000002000747944 */ /* 0x000fea0003c00000 */
[----:B------:R-:W-:Y:S01]  /*0b40*/  IMAD.MOV.U32 R6, RZ, RZ, R11 ;  /* 0x000000ffff067224 */ /* 0x000fe200078e000b */
[----:B------:R-:W-:-:S07]  /*0b50*/  MOV R7, R12 ;  /* 0x0000000c00077202 */ /* 0x000fce0000000f00 */
.L_x_35:
[----:B------:R-:W-:Y:S05]  /*0b60*/  BSYNC.RECONVERGENT B1 ;  /* 0x0000000000017941 */ /* 0x000fea0003800200 */
.L_x_34:
[----:B------:R-:W-:Y:S01]  /*0b70*/  DSETP.GEU.AND P0, PT, R2, R22, PT ;  /* 0x000000160200722a */ /* 0x000fe20003f0e000 */
[----:B------:R-:W-:Y:S02]  /*0b80*/  IMAD.MOV.U32 R38, RZ, RZ, 0x0 ;  /* 0x00000000ff267424 */ /* 0x000fe400078e00ff */
[----:B------:R-:W-:-:S03]  /*0b90*/  IMAD.MOV.U32 R39, RZ, RZ, 0x3ff00000 ;  /* 0x3ff00000ff277424 */ /* 0x000fc600078e00ff */
[----:B------:R-:W-:Y:S02]  /*0ba0*/  FSEL R2, R22, R2, !P0 ;  /* 0x0000000216027208 */ /* 0x000fe40004000000 */
[----:B------:R-:W-:Y:S01]  /*0bb0*/  FSEL R3, R23, R3, !P0 ;  /* 0x0000000317037208 */ /* 0x000fe20004000000 */
[----:B------:R-:W-:Y:S06]  /*0bc0*/  @!P1 BRA `(.L_x_36) ;  /* 0x00000004000c9947 */ /* 0x000fec0003800000 */
[----:B------:R-:W0:Y:S01]  /*0bd0*/  LDC R5, c[0x3][0x2c] ;  /* 0x00c00b00ff057b82 */ /* 0x000e220000000800 */
[----:B------:R-:W-:Y:S02]  /*0be0*/  IMAD.MOV.U32 R38, RZ, RZ, 0x0 ;  /* 0x00000000ff267424 */ /* 0x000fe400078e00ff */
[----:B------:R-:W-:Y:S01]  /*0bf0*/  IMAD.MOV.U32 R39, RZ, RZ, 0x3ff00000 ;  /* 0x3ff00000ff277424 */ /* 0x000fe200078e00ff */
[----:B0-----:R-:W-:-:S13]  /*0c00*/  ISETP.GE.U32.AND P0, PT, R5, 0x4, PT ;  /* 0x000000040500780c */ /* 0x001fda0003f06070 */
[----:B------:R-:W-:Y:S05]  /*0c10*/  @!P0 BRA `(.L_x_37) ;  /* 0x0000000000d08947 */ /* 0x000fea0003800000 */
[----:B------:R-:W-:Y:S01]  /*0c20*/  LOP3.LUT R4, R5, 0x7ffffffc, RZ, 0xc0, !PT ;  /* 0x7ffffffc05047812 */ /* 0x000fe200078ec0ff */
[----:B------:R-:W-:Y:S02]  /*0c30*/  IMAD.MOV.U32 R38, RZ, RZ, 0x0 ;  /* 0x00000000ff267424 */ /* 0x000fe400078e00ff */
[----:B------:R-:W-:Y:S01]  /*0c40*/  IMAD.MOV.U32 R39, RZ, RZ, 0x3ff00000 ;  /* 0x3ff00000ff277424 */ /* 0x000fe200078e00ff */
[----:B------:R-:W-:-:S04]  /*0c50*/  IADD3 R4, PT, PT, -R4, RZ, RZ ;  /* 0x000000ff04047210 */ /* 0x000fc80007ffe1ff */
[----:B------:R-:W-:-:S13]  /*0c60*/  ISETP.GE.AND P0, PT, R4, RZ, PT ;  /* 0x000000ff0400720c */ /* 0x000fda0003f06270 */
[----:B------:R-:W-:Y:S05]  /*0c70*/  @P0 BRA `(.L_x_38) ;  /* 0x00000000009c0947 */ /* 0x000fea0003800000 */
[----:B------:R-:W-:Y:S01]  /*0c80*/  IMAD.MOV R11, RZ, RZ, -R4 ;  /* 0x000000ffff0b7224 */ /* 0x000fe200078e0a04 */
[----:B------:R-:W-:-:S04]  /*0c90*/  PLOP3.LUT P0, PT, PT, PT, PT, 0x80, 0x8 ;  /* 0x000000000008781c */ /* 0x000fc80003f0f070 */
[----:B------:R-:W-:-:S13]  /*0ca0*/  ISETP.GT.AND P1, PT, R11, 0xc, PT ;  /* 0x0000000c0b00780c */ /* 0x000fda0003f24270 */
[----:B------:R-:W-:Y:S05]  /*0cb0*/  @!P1 BRA `(.L_x_39) ;  /* 0x0000000000509947 */ /* 0x000fea0003800000 */
[----:B------:R-:W-:-:S13]  /*0cc0*/  PLOP3.LUT P0, PT, PT, PT, PT, 0x8, 0x80 ;  /* 0x000000000080781c */ /* 0x000fda0003f0e170 */
.L_x_40:
[----:B------:R-:W-:Y:S01]  /*0cd0*/  DMUL R38, R2, R38 ;  /* 0x0000002602267228 */ /* 0x000fe20000000000 */
[----:B------:R-:W-:-:S05]  /*0ce0*/  VIADD R4, R4, 0x10 ;  /* 0x0000001004047836 */ /* 0x000fca0000000000 */
[----:B------:R-:W-:Y:S02]  /*0cf0*/  ISETP.GE.AND P1, PT, R4, -0xc, PT ;  /* 0xfffffff40400780c */ /* 0x000fe40003f26270 */
[----:B------:R-:W-:-:S08]  /*0d00*/  DMUL R38, R2, R38 ;  /* 0x0000002602267228 */ /* 0x000fd00000000000 */
        /* <DEDUP_REMOVED lines=13> */
[----:B------:R-:W-:Y:S01]  /*0de0*/  DMUL R38, R2, R38 ;  /* 0x0000002602267228 */ /* 0x000fe20000000000 */
[----:B------:R-:W-:Y:S10]  /*0df0*/  @!P1 BRA `(.L_x_40) ;  /* 0xfffffffc00b49947 */ /* 0x000ff4000383ffff */
.L_x_39:
[----:B------:R-:W-:-:S04]  /*0e00*/  IADD3 R11, PT, PT, -R4, RZ, RZ ;  /* 0x000000ff040b7210 */ /* 0x000fc80007ffe1ff */
[----:B------:R-:W-:-:S13]  /*0e10*/  ISETP.GT.AND P1, PT, R11, 0x4, PT ;  /* 0x000000040b00780c */ /* 0x000fda0003f24270 */
[----:B------:R-:W-:Y:S05]  /*0e20*/  @!P1 BRA `(.L_x_41) ;  /* 0x0000000000289947 */ /* 0x000fea0003800000 */
[----:B------:R-:W-:Y:S01]  /*0e30*/  DMUL R38, R2, R38 ;  /* 0x0000002602267228 */ /* 0x000fe20000000000 */
[----:B------:R-:W-:Y:S01]  /*0e40*/  PLOP3.LUT P0, PT, PT, PT, PT, 0x8, 0x80 ;  /* 0x000000000080781c */ /* 0x000fe20003f0e170 */
[----:B------:R-:W-:-:S06]  /*0e50*/  VIADD R4, R4, 0x8 ;  /* 0x0000000804047836 */ /* 0x000fcc0000000000 */
[----:B------:R-:W-:-:S08]  /*0e60*/  DMUL R38, R2, R38 ;  /* 0x0000002602267228 */ /* 0x000fd00000000000 */
[----:B------:R-:W-:-:S08]  /*0e70*/  DMUL R38, R2, R38 ;  /* 0x0000002602267228 */ /* 0x000fd00000000000 */
[----:B------:R-:W-:-:S08]  /*0e80*/  DMUL R38, R2, R38 ;  /* 0x0000002602267228 */ /* 0x000fd00000000000 */
[----:B------:R-:W-:-:S08]  /*0e90*/  DMUL R38, R2, R38 ;  /* 0x0000002602267228 */ /* 0x000fd00000000000 */
[----:B------:R-:W-:-:S08]  /*0ea0*/  DMUL R38, R2, R38 ;  /* 0x0000002602267228 */ /* 0x000fd00000000000 */
[----:B------:R-:W-:-:S08]  /*0eb0*/  DMUL R38, R2, R38 ;  /* 0x0000002602267228 */ /* 0x000fd00000000000 */
[----:B------:R-:W-:-:S11]  /*0ec0*/  DMUL R38, R2, R38 ;  /* 0x0000002602267228 */ /* 0x000fd60000000000 */
.L_x_41:
[----:B------:R-:W-:-:S13]  /*0ed0*/  ISETP.NE.OR P0, PT, R4, RZ, P0 ;  /* 0x000000ff0400720c */ /* 0x000fda0000705670 */
[----:B------:R-:W-:Y:S05]  /*0ee0*/  @!P0 BRA `(.L_x_37) ;  /* 0x00000000001c8947 */ /* 0x000fea0003800000 */
.L_x_38:
[----:B------:R-:W-:Y:S01]  /*0ef0*/  DMUL R38, R2, R38 ;  /* 0x0000002602267228 */ /* 0x000fe20000000000 */
[----:B------:R-:W-:-:S05]  /*0f00*/  VIADD R4, R4, 0x4 ;  /* 0x0000000404047836 */ /* 0x000fca0000000000 */
[----:B------:R-:W-:Y:S02]  /*0f10*/  ISETP.NE.AND P0, PT, R4, RZ, PT ;  /* 0x000000ff0400720c */ /* 0x000fe40003f05270 */
[----:B------:R-:W-:-:S08]  /*0f20*/  DMUL R38, R2, R38 ;  /* 0x0000002602267228 */ /* 0x000fd00000000000 */
[----:B------:R-:W-:-:S08]  /*0f30*/  DMUL R38, R2, R38 ;  /* 0x0000002602267228 */ /* 0x000fd00000000000 */
[----:B------:R-:W-:Y:S01]  /*0f40*/  DMUL R38, R2, R38 ;  /* 0x0000002602267228 */ /* 0x000fe20000000000 */
[----:B------:R-:W-:Y:S10]  /*0f50*/  @P0 BRA `(.L_x_38) ;  /* 0xfffffffc00e40947 */ /* 0x000ff4000383ffff */
.L_x_37:
[----:B------:R-:W-:-:S13]  /*0f60*/  LOP3.LUT P0, RZ, R5, 0x3, RZ, 0xc0, !PT ;  /* 0x0000000305ff7812 */ /* 0x000fda000780c0ff */
[----:B------:R-:W-:Y:S05]  /*0f70*/  @!P0 BRA `(.L_x_36) ;  /* 0x0000000000208947 */ /* 0x000fea0003800000 */
[----:B------:R-:W-:Y:S01]  /*0f80*/  LOP3.LUT R11, R5, 0x3, RZ, 0xc0, !PT ;  /* 0x00000003050b7812 */ /* 0x000fe200078ec0ff */
[----:B------:R-:W-:-:S03]  /*0f90*/  DMUL R38, R2, R38 ;  /* 0x0000002602267228 */ /* 0x000fc60000000000 */
[----:B------:R-:W-:-:S13]  /*0fa0*/  ISETP.NE.AND P0, PT, R11, 0x1, PT ;  /* 0x000000010b00780c */ /* 0x000fda0003f05270 */
[----:B------:R-:W-:Y:S01]  /*0fb0*/  @P0 DMUL R4, R2, R38 ;  /* 0x0000002602040228 */ /* 0x000fe20000000000 */
[----:B------:R-:W-:-:S07]  /*0fc0*/  @P0 ISETP.NE.AND P1, PT, R11, 0x2, PT ;  /* 0x000000020b00080c */ /* 0x000fce0003f25270 */
[----:B------:R-:W-:-:S10]  /*0fd0*/  @P0 DMUL R2, R2, R4 ;  /* 0x0000000402020228 */ /* 0x000fd40000000000 */
[----:B------:R-:W-:Y:S02]  /*0fe0*/  @P0 FSEL R38, R4, R2, !P1 ;  /* 0x0000000204260208 */ /* 0x000fe40004800000 */
[----:B------:R-:W-:-:S07]  /*0ff0*/  @P0 FSEL R39, R5, R3, !P1 ;  /* 0x0000000305270208 */ /* 0x000fce0004800000 */
.L_x_36:
[----:B------:R-:W0:Y:S01]  /*1000*/  MUFU.RSQ64H R5, R39 ;  /* 0x0000002700057308 */ /* 0x000e220000001c00 */
[----:B------:R-:W-:Y:S01]  /*1010*/  VIADD R4, R39, 0xfcb00000 ;  /* 0xfcb0000027047836 */ /* 0x000fe20000000000 */
[----:B------:R-:W-:Y:S01]  /*1020*/  MOV R13, 0x3fd80000 ;  /* 0x3fd80000000d7802 */ /* 0x000fe20000000f00 */
[----:B------:R-:W-:Y:S01]  /*1030*/  IMAD.MOV.U32 R12, RZ, RZ, 0x0 ;  /* 0x00000000ff0c7424 */ /* 0x000fe200078e00ff */
[----:B------:R-:W-:Y:S02]  /*1040*/  BSSY.RECONVERGENT B1, `(.L_x_42) ;  /* 0x0000017000017945 */ /* 0x000fe40003800200 */
[----:B------:R-:W-:Y:S01]  /*1050*/  ISETP.GE.U32.AND P0, PT, R4, 0x7ca00000, PT ;  /* 0x7ca000000400780c */ /* 0x000fe20003f06070 */
[----:B0-----:R-:W-:-:S08]  /*1060*/  DMUL R2, R4, R4 ;  /* 0x0000000404027228 */ /* 0x001fd00000000000 */
[----:B------:R-:W-:-:S08]  /*1070*/  DFMA R2, -R2, R38, 1 ;  /* 0x3ff000000202742b */ /* 0x000fd00000000126 */
        /* <DEDUP_REMOVED lines=9> */
[----:B------:R-:W-:Y:S01]  /*1110*/  MOV R13, R14 ;  /* 0x0000000e000d7202 */ /* 0x000fe20000000f00 */
[----:B------:R-:W-:Y:S01]  /*1120*/  IMAD.MOV.U32 R14, RZ, RZ, R15 ;  /* 0x000000ffff0e7224 */ /* 0x000fe200078e000f */
[----:B------:R-:W-:Y:S01]  /*1130*/  MOV R36, R3 ;  /* 0x0000000300247202 */ /* 0x000fe20000000f00 */
[----:B------:R-:W-:Y:S01]  /*1140*/  IMAD.MOV.U32 R15, RZ, RZ, R16 ;  /* 0x000000ffff0f7224 */ /* 0x000fe200078e0010 */
[----:B------:R-:W-:Y:S01]  /*1150*/  MOV R11, 0x11b0 ;  /* 0x000011b0000b7802 */ /* 0x000fe20000000f00 */
[----:B------:R-:W-:Y:S02]  /*1160*/  IMAD.MOV.U32 R37, RZ, RZ, R38 ;  /* 0x000000ffff257224 */ /* 0x000fe400078e0026 */
[----:B------:R-:W-:Y:S02]  /*1170*/  IMAD.MOV.U32 R16, RZ, RZ, R17 ;  /* 0x000000ffff107224 */ /* 0x000fe400078e0011 */
[----:B------:R-:W-:Y:S02]  /*1180*/  IMAD.MOV.U32 R38, RZ, RZ, R39 ;  /* 0x000000ffff267224 */ /* 0x000fe400078e0027 */
[----:B------:R-:W-:-:S07]  /*1190*/  IMAD.MOV.U32 R17, RZ, RZ, R4 ;  /* 0x000000ffff117224 */ /* 0x000fce00078e0004 */
[----:B------:R-:W-:Y:S05]  /*11a0*/  CALL.REL.NOINC `($__internal_1_$__cuda_sm20_dsqrt_rn_f64_mediumpath_v1) ;  /* 0x0000002000707944 */ /* 0x000fea0003c00000 */
.L_x_43:
[----:B------:R-:W-:Y:S05]  /*11b0*/  BSYNC.RECONVERGENT B1 ;  /* 0x0000000000017941 */ /* 0x000fea0003800200 */
.L_x_42:
[----:B------:R-:W0:Y:S01]  /*11c0*/  MUFU.RCP64H R3, R37 ;  /* 0x0000002500037308 */ /* 0x000e220000001800 */
[----:B------:R-:W-:Y:S01]  /*11d0*/  IMAD.MOV.U32 R2, RZ, RZ, 0x1 ;  /* 0x00000001ff027424 */ /* 0x000fe200078e00ff */
[----:B------:R-:W1:Y:S01]  /*11e0*/  LDCU.64 UR10, c[0x3][0x18] ;  /* 0x00c00300ff0a77ac */ /* 0x000e620008000a00 */
[----:B------:R-:W2:Y:S01]  /*11f0*/  LDC R11, c[0x3][0x1c] ;  /* 0x00c00700ff0b7b82 */ /* 0x000ea20000000800 */
[----:B------:R-:W-:Y:S03]  /*1200*/  BSSY.RECONVERGENT B1, `(.L_x_44) ;  /* 0x0000016000017945 */ /* 0x000fe60003800200 */
[----:B0-----:R-:W-:-:S08]  /*1210*/  DFMA R4, R2, -R36, 1 ;  /* 0x3ff000000204742b */ /* 0x001fd00000000824 */
[----:B------:R-:W-:Y:S01]  /*1220*/  DFMA R4, R4, R4, R4 ;  /* 0x000000040404722b */ /* 0x000fe20000000004 */
[----:B--2---:R-:W-:-:S07]  /*1230*/  FSETP.GEU.AND P1, PT, |R11|, 6.5827683646048100446e-37, PT ;  /* 0x036000000b00780b */ /* 0x004fce0003f2e200 */
[----:B------:R-:W-:-:S08]  /*1240*/  DFMA R4, R2, R4, R2 ;  /* 0x000000040204722b */ /* 0x000fd00000000002 */
[----:B------:R-:W-:-:S08]  /*1250*/  DFMA R2, R4, -R36, 1 ;  /* 0x3ff000000402742b */ /* 0x000fd00000000824 */
[----:B------:R-:W-:-:S08]  /*1260*/  DFMA R2, R4, R2, R4 ;  /* 0x000000020402722b */ /* 0x000fd00000000004 */
[----:B-1----:R-:W-:-:S08]  /*1270*/  DMUL R4, R2, UR10 ;  /* 0x0000000a02047c28 */ /* 0x002fd00008000000 */
[----:B------:R-:W-:-:S08]  /*1280*/  DFMA R12, R4, -R36, UR10 ;  /* 0x0000000a040c7e2b */ /* 0x000fd00008000824 */
[----:B------:R-:W-:-:S10]  /*1290*/  DFMA R2, R2, R12, R4 ;  /* 0x0000000c0202722b */ /* 0x000fd40000000004 */
[----:B------:R-:W-:-:S05]  /*12a0*/  FFMA R4, RZ, R37, R3 ;  /* 0x00000025ff047223 */ /* 0x000fca0000000003 */
[----:B------:R-:W-:-:S13]  /*12b0*/  FSETP.GT.AND P0, PT, |R4|, 1.469367938527859385e-39, PT ;  /* 0x001000000400780b */ /* 0x000fda0003f04200 */
[----:B------:R-:W-:Y:S05]  /*12c0*/  @P0 BRA P1, `(.L_x_45) ;  /* 0x0000000000240947 */ /* 0x000fea0000800000 */
[----:B------:R-:W0:Y:S01]  /*12d0*/  LDCU.64 UR10, c[0x3][0x18] ;  /* 0x00c00300ff0a77ac */ /* 0x000e220008000a00 */
[----:B------:R-:W-:Y:S01]  /*12e0*/  IMAD.MOV.U32 R14, RZ, RZ, R36 ;  /* 0x000000ffff0e7224 */ /* 0x000fe200078e0024 */
[----:B------:R-:W-:Y:S01]  /*12f0*/  MOV R13, 0x1340 ;  /* 0x00001340000d7802 */ /* 0x000fe20000000f00 */
[----:B------:R-:W-:Y:S02]  /*1300*/  IMAD.MOV.U32 R15, RZ, RZ, R37 ;  /* 0x000000ffff0f7224 */ /* 0x000fe400078e0025 */
[----:B0-----:R-:W-:Y:S01]  /*1310*/  IMAD.U32 R12, RZ, RZ, UR10 ;  /* 0x0000000aff0c7e24 */ /* 0x001fe2000f8e00ff */
[----:B------:R-:W-:-:S07]  /*1320*/  MOV R11, UR11 ;  /* 0x0000000b000b7c02 */ /* 0x000fce0008000f00 */
[----:B------:R-:W-:Y:S05]  /*1330*/  CALL.REL.NOINC `($__internal_0_$__cuda_sm20_div_rn_f64_full) ;  /* 0x0000001800747944 */ /* 0x000fea0003c00000 */
[----:B------:R-:W-:Y:S02]  /*1340*/  IMAD.MOV.U32 R2, RZ, RZ, R11 ;  /* 0x000000ffff027224 */ /* 0x000fe400078e000b */
[----:B------:R-:W-:-:S07]  /*1350*/  IMAD.MOV.U32 R3, RZ, RZ, R12 ;  /* 0x000000ffff037224 */ /* 0x000fce00078e000c */
.L_x_45:
[----:B------:R-:W-:Y:S05]  /*1360*/  BSYNC.RECONVERGENT B1 ;  /* 0x0000000000017941 */ /* 0x000fea0003800200 */
.L_x_44:
[----:B------:R-:W0:Y:S02]  /*1370*/  LDCU.64 UR10, c[0x3][0x20] ;  /* 0x00c00400ff0a77ac */ /* 0x000e240008000a00 */
[----:B0-----:R-:W-:-:S08]  /*1380*/  DADD R4, RZ, UR10 ;  /* 0x0000000aff047e29 */ /* 0x001fd00008000000 */
[----:B------:R-:W-:-:S08]  /*1390*/  DADD R4, R4, -R2 ;  /* 0x0000000004047229 */ /* 0x000fd00000000802 */
[C---:B------:R-:W-:Y:S02]  /*13a0*/  DFMA R18, R4.reuse, R34, R18 ;  /* 0x000000220412722b */ /* 0x040fe40000000012 */
[----:B------:R-:W-:-:S11]  /*13b0*/  DFMA R20, R4, R6, R20 ;  /* 0x000000060414722b */ /* 0x000fd60000000014 */
.L_x_29:
[----:B------:R-:W-:Y:S05]  /*13c0*/  BSYNC.RECONVERGENT B0 ;  /* 0x0000000000007941 */ /* 0x000fea0003800200 */
.L_x_28:
[----:B------:R-:W-:Y:S05]  /*13d0*/  BRA.U UP0, `(.L_x_46) ;  /* 0xfffffff100147547 */ /* 0x000fea000b83ffff */
[----:B------:R-:W-:Y:S05]  /*13e0*/  BRA `(.L_x_26) ;  /* 0x0000001800047947 */ /* 0x000fea0003800000 */
.L_x_27:
[----:B------:R-:W-:Y:S01]  /*13f0*/  CS2R R20, SRZ ;  /* 0x0000000000147805 */ /* 0x000fe2000001ff00 */
[----:B------:R-:W-:-:S06]  /*1400*/  UMOV UR6, URZ ;  /* 0x000000ff00067c82 */ /* 0x000fcc0008000000 */
.L_x_75:
[----:B------:R-:W1:Y:S01]  /*1410*/  LDC R5, c[0x3][0x28] ;  /* 0x00c00a00ff057b82 */ /* 0x000e620000000800 */
[----:B------:R-:W-:Y:S01]  /*1420*/  UMOV UR9, 0x400 ;  /* 0x0000040000097882 */ /* 0x000fe20000000000 */
[----:B------:R-:W-:Y:S01]  /*1430*/  UMOV UR11, 0x3ddb7cdf ;  /* 0x3ddb7cdf000b7882 */ /* 0x000fe20000000000 */
[----:B------:R-:W-:Y:S05]  /*1440*/  BSSY.RECONVERGENT B0, `(.L_x_47) ;  /* 0x000017a000007945 */ /* 0x000fea0003800200 */
[----:B------:R-:W2:Y:S01]  /*1450*/  S2UR UR10, SR_CgaCtaId ;  /* 0x00000000000a79c3 */ /* 0x000ea20000008800 */
[----:B-1----:R-:W1:Y:S01]  /*1460*/  I2F.U32.RP R4, R5 ;  /* 0x0000000500047306 */ /* 0x002e620000209000 */
[----:B------:R-:W-:Y:S01]  /*1470*/  ISETP.NE.U32.AND P1, PT, R5, RZ, PT ;  /* 0x000000ff0500720c */ /* 0x000fe20003f25070 */
[----:B--2---:R-:W-:-:S03]  /*1480*/  ULEA UR9, UR10, UR9, 0x18 ;  /* 0x000000090a097291 */ /* 0x004fc6000f8ec0ff */
[----:B------:R-:W-:-:S03]  /*1490*/  UMOV UR10, 0xd9d7bdbb ;  /* 0xd9d7bdbb000a7882 */ /* 0x000fc60000000000 */
[----:B-1----:R-:W0:Y:S02]  /*14a0*/  MUFU.RCP R4, R4 ;  /* 0x0000000400047308 */ /* 0x002e240000001000 */
[----:B0-----:R-:W-:-:S06]  /*14b0*/  VIADD R6, R4, 0xffffffe ;  /* 0x0ffffffe04067836 */ /* 0x001fcc0000000000 */
[----:B------:R-:W0:Y:S02]  /*14c0*/  F2I.FTZ.U32.TRUNC.NTZ R3, R6 ;  /* 0x0000000600037305 */ /* 0x000e24000021f000 */
[----:B0-----:R-:W-:-:S04]  /*14d0*/  IMAD.MOV R2, RZ, RZ, -R3 ;  /* 0x000000ffff027224 */ /* 0x001fc800078e0a03 */
[----:B------:R-:W-:Y:S02]  /*14e0*/  IMAD R7, R2, R5, RZ ;  /* 0x0000000502077224 */ /* 0x000fe400078e02ff */
[----:B------:R-:W-:-:S05]  /*14f0*/  HFMA2 R2, -RZ, RZ, 0, 0 ;  /* 0x00000000ff027431 */ /* 0x000fca00000001ff */
[----:B------:R-:W-:-:S04]  /*1500*/  IMAD.HI.U32 R3, R3, R7, R2 ;  /* 0x0000000703037227 */ /* 0x000fc800078e0002 */
[----:B------:R-:W-:Y:S01]  /*1510*/  VIADD R2, R10, UR6 ;  /* 0x000000060a027c36 */ /* 0x000fe20008000000 */
[----:B------:R-:W-:-:S03]  /*1520*/  UIADD3 UR6, UPT, UPT, UR6, 0x1, URZ ;  /* 0x0000000106067890 */ /* 0x000fc6000fffe0ff */
[----:B------:R-:W-:Y:S01]  /*1530*/  IMAD.HI.U32 R3, R3, R2, RZ ;  /* 0x0000000203037227 */ /* 0x000fe200078e00ff */
[----:B------:R-:W-:-:S03]  /*1540*/  UISETP.NE.AND UP1, UPT, UR6, UR7, UPT ;  /* 0x000000070600728c */ /* 0x000fc6000bf25270 */
[----:B------:R-:W-:-:S04]  /*1550*/  IMAD.MOV R3, RZ, RZ, -R3 ;  /* 0x000000ffff037224 */ /* 0x000fc800078e0a03 */
[----:B------:R-:W-:-:S05]  /*1560*/  IMAD R2, R5, R3, R2 ;  /* 0x0000000305027224 */ /* 0x000fca00078e0202 */
[----:B------:R-:W-:-:S13]  /*1570*/  ISETP.GE.U32.AND P0, PT, R2, R5, PT ;  /* 0x000000050200720c */ /* 0x000fda0003f06070 */
[----:B------:R-:W-:-:S05]  /*1580*/  @P0 IMAD.IADD R2, R2, 0x1, -R5 ;  /* 0x0000000102020824 */ /* 0x000fca00078e0a05 */
[----:B------:R-:W-:-:S13]  /*1590*/  ISETP.GE.U32.AND P0, PT, R2, R5, PT ;  /* 0x000000050200720c */ /* 0x000fda0003f06070 */
[----:B------:R-:W-:Y:S01]  /*15a0*/  @P0 IMAD.IADD R2, R2, 0x1, -R5 ;  /* 0x0000000102020824 */ /* 0x000fe200078e0a05 */
[----:B------:R-:W-:-:S04]  /*15b0*/  @!P1 LOP3.LUT R2, RZ, R5, RZ, 0x33, !PT ;  /* 0x00000005ff029212 */ /* 0x000fc800078e33ff */
[----:B------:R-:W-:-:S04]  /*15c0*/  LEA R2, R2, UR9, 0x3 ;  /* 0x0000000902027c11 */ /* 0x000fc8000f8e18ff */
[----:B------:R-:W-:Y:S02]  /*15d0*/  LEA R3, R5, R2, 0x3 ;  /* 0x0000000205037211 */ /* 0x000fe400078e18ff */
        /* <DEDUP_REMOVED lines=11> */
[----:B------:R-:W1:Y:S01]  /*1690*/  LDC R11, c[0x3][0x30] ;  /* 0x00c00c00ff0b7b82 */ /* 0x000e620000000800 */
[----:B------:R-:W-:Y:S01]  /*16a0*/  IMAD.MOV.U32 R12, RZ, RZ, 0x0 ;  /* 0x00000000ff0c7424 */ /* 0x000fe200078e00ff */
[----:B------:R-:W-:Y:S01]  /*16b0*/  BSSY.RECONVERGENT B1, `(.L_x_49) ;  /* 0x0000019000017945 */ /* 0x000fe20003800200 */
[----:B------:R-:W-:Y:S01]  /*16c0*/  IMAD.MOV.U32 R13, RZ, RZ, 0x3fd80000 ;  /* 0x3fd80000ff0d7424 */ /* 0x000fe200078e00ff */
[----:B------:R-:W-:Y:S01]  /*16d0*/  ISETP.GE.U32.AND P0, PT, R38, 0x7ca00000, PT ;  /* 0x7ca000002600780c */ /* 0x000fe20003f06070 */
[----:B0-----:R-:W-:-:S08]  /*16e0*/  DMUL R2, R38, R38 ;  /* 0x0000002626027228 */ /* 0x001fd00000000000 */
[----:B------:R-:W-:Y:S01]  /*16f0*/  DFMA R2, R34, -R2, 1 ;  /* 0x3ff000002202742b */ /* 0x000fe20000000802 */
[----:B-1----:R-:W-:-:S07]  /*1700*/  ISETP.GE.U32.AND P1, PT, R11, 0x4, PT ;  /* 0x000000040b00780c */ /* 0x002fce0003f26070 */
[----:B------:R-:W-:Y:S02]  /*1710*/  DFMA R12, R2, R12, 0.5 ;  /* 0x3fe00000020c742b */ /* 0x000fe4000000000c */
[----:B------:R-:W-:-:S08]  /*1720*/  DMUL R2, R38, R2 ;  /* 0x0000000226027228 */ /* 0x000fd00000000000 */
[----:B------:R-:W-:-:S08]  /*1730*/  DFMA R12, R12, R2, R38 ;  /* 0x000000020c0c722b */ /* 0x000fd00000000026 */
[----:B------:R-:W-:Y:S02]  /*1740*/  DMUL R16, R34, R12 ;  /* 0x0000000c22107228 */ /* 0x000fe40000000000 */
[----:B------:R-:W-:Y:S01]  /*1750*/  VIADD R3, R13, 0xfff00000 ;  /* 0xfff000000d037836 */ /* 0x000fe20000000000 */
[----:B------:R-:W-:-:S05]  /*1760*/  MOV R2, R12 ;  /* 0x0000000c00027202 */ /* 0x000fca0000000f00 */
[----:B------:R-:W-:-:S08]  /*1770*/  DFMA R14, R16, -R16, R34 ;  /* 0x80000010100e722b */ /* 0x000fd00000000022 */
[----:B------:R-:W-:Y:S01]  /*1780*/  DFMA R36, R14, R2, R16 ;  /* 0x000000020e24722b */ /* 0x000fe20000000010 */
[----:B------:R-:W-:Y:S10]  /*1790*/  @!P0 BRA `(.L_x_50) ;  /* 0x0000000000288947 */ /* 0x000ff40003800000 */
[----:B------:R-:W-:Y:S01]  /*17a0*/  IMAD.MOV.U32 R13, RZ, RZ, R14 ;  /* 0x000000ffff0d7224 */ /* 0x000fe200078e000e */
[----:B------:R-:W-:Y:S01]  /*17b0*/  MOV R11, 0x1840 ;  /* 0x00001840000b7802 */ /* 0x000fe20000000f00 */
[----:B------:R-:W-:Y:S02]  /*17c0*/  IMAD.MOV.U32 R14, RZ, RZ, R15 ;  /* 0x000000ffff0e7224 */ /* 0x000fe400078e000f */
[----:B------:R-:W-:Y:S02]  /*17d0*/  IMAD.MOV.U32 R15, RZ, RZ, R16 ;  /* 0x000000ffff0f7224 */ /* 0x000fe400078e0010 */
[----:B------:R-:W-:Y:S01]  /*17e0*/  IMAD.MOV.U32 R16, RZ, RZ, R17 ;  /* 0x000000ffff107224 */ /* 0x000fe200078e0011 */
[----:B------:R-:W-:Y:S01]  /*17f0*/  MOV R17, R38 ;  /* 0x0000002600117202 */ /* 0x000fe20000000f00 */
[----:B------:R-:W-:Y:S02]  /*1800*/  IMAD.MOV.U32 R36, RZ, RZ, R3 ;  /* 0x000000ffff247224 */ /* 0x000fe400078e0003 */
[----:B------:R-:W-:-:S02]  /*1810*/  IMAD.MOV.U32 R37, RZ, RZ, R34 ;  /* 0x000000ffff257224 */ /* 0x000fc400078e0022 */
[----:B------:R-:W-:-:S07]  /*1820*/  IMAD.MOV.U32 R38, RZ, RZ, R35 ;  /* 0x000000ffff267224 */ /* 0x000fce00078e0023 */
[----:B------:R-:W-:Y:S05]  /*1830*/  CALL.REL.NOINC `($__internal_1_$__cuda_sm20_dsqrt_rn_f64_mediumpath_v1) ;  /* 0x0000001800cc7944 */ /* 0x000fea0003c00000 */
.L_x_50:
[----:B------:R-:W-:Y:S05]  /*1840*/  BSYNC.RECONVERGENT B1 ;  /* 0x0000000000017941 */ /* 0x000fea0003800200 */
.L_x_49:
        /* <DEDUP_REMOVED lines=23> */
.L_x_52:
[----:B------:R-:W-:Y:S05]  /*19c0*/  BSYNC.RECONVERGENT B1 ;  /* 0x0000000000017941 */ /* 0x000fea0003800200 */
.L_x_51:
        /* <DEDUP_REMOVED lines=23> */
.L_x_54:
[----:B------:R-:W-:Y:S05]  /*1b40*/  BSYNC.RECONVERGENT B1 ;  /* 0x0000000000017941 */ /* 0x000fea0003800200 */
.L_x_53:
[----:B------:R-:W-:-:S06]  /*1b50*/  DSETP.GEU.AND P0, PT, R34, R22, PT ;  /* 0x000000162200722a */ /* 0x000fcc0003f0e000 */
[----:B------:R-:W-:Y:S01]  /*1b60*/  FSEL R6, R22, R34, !P0 ;  /* 0x0000002216067208 */ /* 0x000fe20004000000 */
[----:B------:R-:W-:Y:S01]  /*1b70*/  IMAD.MOV.U32 R34, RZ, RZ, 0x0 ;  /* 0x00000000ff227424 */ /* 0x000fe200078e00ff */
[----:B------:R-:W-:Y:S01]  /*1b80*/  FSEL R7, R23, R35, !P0 ;  /* 0x0000002317077208 */ /* 0x000fe20004000000 */
[----:B------:R-:W-:Y:S01]  /*1b90*/  IMAD.MOV.U32 R35, RZ, RZ, 0x3ff00000 ;  /* 0x3ff00000ff237424 */ /* 0x000fe200078e00ff */
[----:B------:R-:W-:Y:S06]  /*1ba0*/  @!P1 BRA `(.L_x_55) ;  /* 0x0000000000d09947 */ /* 0x000fec0003800000 */
[----:B------:R-:W-:Y:S01]  /*1bb0*/  UISETP.GT.AND UP0, UPT, UR8, URZ, UPT ;  /* 0x000000ff0800728c */ /* 0x000fe2000bf04270 */
[----:B------:R-:W-:Y:S01]  /*1bc0*/  MOV R11, RZ ;  /* 0x000000ff000b7202 */ /* 0x000fe20000000f00 */
[----:B------:R-:W-:Y:S02]  /*1bd0*/  IMAD.MOV.U32 R34, RZ, RZ, 0x0 ;  /* 0x00000000ff227424 */ /* 0x000fe400078e00ff */
[----:B------:R-:W-:-:S05]  /*1be0*/  IMAD.MOV.U32 R35, RZ, RZ, 0x3ff00000 ;  /* 0x3ff00000ff237424 */ /* 0x000fca00078e00ff */
[----:B------:R-:W-:Y:S05]  /*1bf0*/  BRA.U !UP0, `(.L_x_56) ;  /* 0x0000000108a07547 */ /* 0x000fea000b800000 */
[----:B------:R-:W-:Y:S02]  /*1c00*/  IADD3 R12, PT, PT, -R11, UR8, RZ ;  /* 0x000000080b0c7c10 */ /* 0x000fe4000fffe1ff */
[----:B------:R-:W-:Y:S02]  /*1c10*/  PLOP3.LUT P0, PT, PT, PT, PT, 0x80, 0x8 ;  /* 0x000000000008781c */ /* 0x000fe40003f0f070 */
[----:B------:R-:W-:-:S13]  /*1c20*/  ISETP.GT.AND P1, PT, R12, 0xc, PT ;  /* 0x0000000c0c00780c */ /* 0x000fda0003f24270 */
[----:B------:R-:W-:Y:S05]  /*1c30*/  @!P1 BRA `(.L_x_57) ;  /* 0x0000000000549947 */ /* 0x000fea0003800000 */
[----:B------:R-:W-:Y:S01]  /*1c40*/  PLOP3.LUT P0, PT, PT, PT, PT, 0x8, 0x80 ;  /* 0x000000000080781c */ /* 0x000fe20003f0e170 */
[----:B------:R-:W-:-:S12]  /*1c50*/  UIADD3 UR9, UPT, UPT, UR8, -0xc, URZ ;  /* 0xfffffff408097890 */ /* 0x000fd8000fffe0ff */
.L_x_58:
[----:B------:R-:W-:Y:S01]  /*1c60*/  DMUL R34, R6, R34 ;  /* 0x0000002206227228 */ /* 0x000fe20000000000 */
[----:B------:R-:W-:-:S05]  /*1c70*/  VIADD R11, R11, 0x10 ;  /* 0x000000100b0b7836 */ /* 0x000fca0000000000 */
[----:B------:R-:W-:Y:S02]  /*1c80*/  ISETP.GE.AND P1, PT, R11, UR9, PT ;  /* 0x000000090b007c0c */ /* 0x000fe4000bf26270 */
        /* <DEDUP_REMOVED lines=16> */
.L_x_57:
[----:B------:R-:W-:-:S04]  /*1d90*/  IADD3 R12, PT, PT, -R11, UR8, RZ ;  /* 0x000000080b0c7c10 */ /* 0x000fc8000fffe1ff */
        /* <DEDUP_REMOVED lines=12> */
.L_x_59:
[----:B------:R-:W-:-:S13]  /*1e60*/  ISETP.EQ.AND P1, PT, R11, UR8, PT ;  /* 0x000000080b007c0c */ /* 0x000fda000bf22270 */
[----:B------:R-:W-:Y:S05]  /*1e70*/  @!P0 BRA P1, `(.L_x_55) ;  /* 0x00000000001c8947 */ /* 0x000fea0000800000 */
.L_x_56:
[----:B------:R-:W-:Y:S01]  /*1e80*/  DMUL R34, R6, R34 ;  /* 0x0000002206227228 */ /* 0x000fe20000000000 */
[----:B------:R-:W-:-:S04]  /*1e90*/  IADD3 R11, PT, PT, R11, 0x4, RZ ;  /* 0x000000040b0b7810 */ /* 0x000fc80007ffe0ff */
[----:B------:R-:W-:-:S03]  /*1ea0*/  ISETP.NE.AND P0, PT, R11, UR8, PT ;  /* 0x000000080b007c0c */ /* 0x000fc6000bf05270 */
[----:B------:R-:W-:-:S08]  /*1eb0*/  DMUL R34, R6, R34 ;  /* 0x0000002206227228 */ /* 0x000fd00000000000 */
[----:B------:R-:W-:-:S08]  /*1ec0*/  DMUL R34, R6, R34 ;  /* 0x0000002206227228 */ /* 0x000fd00000000000 */
[----:B------:R-:W-:Y:S01]  /*1ed0*/  DMUL R34, R6, R34 ;  /* 0x0000002206227228 */ /* 0x000fe20000000000 */
[----:B------:R-:W-:Y:S10]  /*1ee0*/  @P0 BRA `(.L_x_56) ;  /* 0xfffffffc00e40947 */ /* 0x000ff4000383ffff */
.L_x_55:
[----:B------:R-:W0:Y:S08]  /*1ef0*/  LDC R36, c[0x3][0x30] ;  /* 0x00c00c00ff247b82 */ /* 0x000e300000000800 */
[----:B------:R-:W1:Y:S01]  /*1f00*/  LDC R11, c[0x3][0x2c] ;  /* 0x00c00b00ff0b7b82 */ /* 0x000e620000000800 */
[C---:B0-----:R-:W-:Y:S02]  /*1f10*/  LOP3.LUT P0, RZ, R36.reuse, 0x3, RZ, 0xc0, !PT ;  /* 0x0000000324ff7812 */ /* 0x041fe4000780c0ff */
[----:B-1----:R-:W-:-:S11]  /*1f20*/  ISETP.GE.AND P2, PT, R36, R11, PT ;  /* 0x0000000b2400720c */ /* 0x002fd60003f46270 */
        /* <DEDUP_REMOVED lines=9> */
.L_x_60:
[----:B------:R-:W-:Y:S02]  /*1fc0*/  IMAD.MOV.U32 R38, RZ, RZ, R34 ;  /* 0x000000ffff267224 */ /* 0x000fe400078e0022 */
[----:B------:R-:W-:Y:S01]  /*1fd0*/  IMAD.MOV.U32 R39, RZ, RZ, R35 ;  /* 0x000000ffff277224 */ /* 0x000fe200078e0023 */
[----:B------:R-:W-:Y:S06]  /*1fe0*/  @P2 BRA `(.L_x_61) ;  /* 0x00000004001c2947 */ /* 0x000fec0003800000 */
[----:B------:R-:W0:Y:S01]  /*1ff0*/  LDCU UR9, c[0x3][0x30] ;  /* 0x00c00600ff0977ac */ /* 0x000e220008000800 */
[----:B------:R-:W-:Y:S01]  /*2000*/  IMAD.IADD R13, R11, 0x1, -R36 ;  /* 0x000000010b0d7824 */ /* 0x000fe200078e0a24 */
[----:B------:R-:W-:Y:S01]  /*2010*/  MOV R38, R34 ;  /* 0x0000002200267202 */ /* 0x000fe20000000f00 */
[----:B------:R-:W-:Y:S02]  /*2020*/  IMAD.IADD R12, R36, 0x1, -R11 ;  /* 0x00000001240c7824 */ /* 0x000fe400078e0a0b */
[----:B------:R-:W-:Y:S01]  /*2030*/  IMAD.MOV.U32 R39, RZ, RZ, R35 ;  /* 0x000000ffff277224 */ /* 0x000fe200078e0023 */
[----:B------:R-:W-:Y:S02]  /*2040*/  LOP3.LUT P0, RZ, R13, 0x3, RZ, 0xc0, !PT ;  /* 0x000000030dff7812 */ /* 0x000fe4000780c0ff */
[----:B------:R-:W-:Y:S01]  /*2050*/  ISETP.GT.U32.AND P1, PT, R12, -0x4, PT ;  /* 0xfffffffc0c00780c */ /* 0x000fe20003f24070 */
[----:B0-----:R-:W-:-:S10]  /*2060*/  IMAD.U32 R12, RZ, RZ, UR9 ;  /* 0x00000009ff0c7e24 */ /* 0x001fd4000f8e00ff */
[----:B------:R-:W-:Y:S05]  /*2070*/  @!P0 BRA `(.L_x_62) ;  /* 0x0000000000308947 */ /* 0x000fea0003800000 */
[----:B------:R-:W-:Y:S01]  /*2080*/  LOP3.LUT R13, R13, 0x3, RZ, 0xc0, !PT ;  /* 0x000000030d0d7812 */ /* 0x000fe200078ec0ff */
[----:B------:R-:W-:Y:S01]  /*2090*/  DMUL R38, R6, R34 ;  /* 0x0000002206267228 */ /* 0x000fe20000000000 */
[----:B------:R-:W-:Y:S02]  /*20a0*/  VIADD R12, R36, 0x1 ;  /* 0x00000001240c7836 */ /* 0x000fe40000000000 */
[----:B------:R-:W-:-:S13]  /*20b0*/  ISETP.NE.AND P0, PT, R13, 0x1, PT ;  /* 0x000000010d00780c */ /* 0x000fda0003f05270 */
[----:B------:R-:W-:Y:S05]  /*20c0*/  @!P0 BRA `(.L_x_62) ;  /* 0x00000000001c8947 */ /* 0x000fea0003800000 */
[----:B------:R-:W-:Y:S01]  /*20d0*/  DMUL R14, R6, R38 ;  /* 0x00000026060e7228 */ /* 0x000fe20000000000 */
[----:B------:R-:W-:Y:S01]  /*20e0*/  ISETP.NE.AND P0, PT, R13, 0x2, PT ;  /* 0x000000020d00780c */ /* 0x000fe20003f05270 */
[----:B------:R-:W-:-:S06]  /*20f0*/  VIADD R12, R36, 0x2 ;  /* 0x00000002240c7836 */ /* 0x000fcc0000000000 */
[----:B------:R-:W-:-:S06]  /*2100*/  DMUL R16, R6, R14 ;  /* 0x0000000e06107228 */ /* 0x000fcc0000000000 */
[----:B------:R-:W-:-:S04]  /*2110*/  @P0 IADD3 R12, PT, PT, R36, 0x3, RZ ;  /* 0x00000003240c0810 */ /* 0x000fc80007ffe0ff */
[----:B------:R-:W-:Y:S02]  /*2120*/  FSEL R38, R14, R16, !P0 ;  /* 0x000000100e267208 */ /* 0x000fe40004000000 */
[----:B------:R-:W-:-:S07]  /*2130*/  FSEL R39, R15, R17, !P0 ;  /* 0x000000110f277208 */ /* 0x000fce0004000000 */
.L_x_62:
[----:B------:R-:W-:Y:S05]  /*2140*/  @P1 BRA `(.L_x_61) ;  /* 0x0000000000c41947 */ /* 0x000fea0003800000 */
[----:B------:R-:W-:-:S13]  /*2150*/  ISETP.GE.AND P0, PT, R12, R11, PT ;  /* 0x0000000b0c00720c */ /* 0x000fda0003f06270 */
[----:B------:R-:W-:Y:S05]  /*2160*/  @P0 BRA `(.L_x_63) ;  /* 0x0000000000a00947 */ /* 0x000fea0003800000 */
[----:B------:R-:W-:Y:S01]  /*2170*/  IMAD.IADD R13, R11, 0x1, -R12 ;  /* 0x000000010b0d7824 */ /* 0x000fe200078e0a0c */
[----:B------:R-:W-:-:S04]  /*2180*/  PLOP3.LUT P0, PT, PT, PT, PT, 0x80, 0x8 ;  /* 0x000000000008781c */ /* 0x000fc80003f0f070 */
[----:B------:R-:W-:-:S13]  /*2190*/  ISETP.GT.AND P1, PT, R13, 0xc, PT ;  /* 0x0000000c0d00780c */ /* 0x000fda0003f24270 */
[----:B------:R-:W-:Y:S05]  /*21a0*/  @!P1 BRA `(.L_x_64) ;  /* 0x0000000000549947 */ /* 0x000fea0003800000 */
[----:B------:R-:W-:Y:S01]  /*21b0*/  PLOP3.LUT P0, PT, PT, PT, PT, 0x8, 0x80 ;  /* 0x000000000080781c */ /* 0x000fe20003f0e170 */
[----:B------:R-:W-:-:S12]  /*21c0*/  VIADD R13, R11, 0xfffffff4 ;  /* 0xfffffff40b0d7836 */ /* 0x000fd80000000000 */
.L_x_65:
[----:B------:R-:W-:Y:S01]  /*21d0*/  DMUL R14, R6, R38 ;  /* 0x00000026060e7228 */ /* 0x000fe20000000000 */
[----:B------:R-:W-:-:S05]  /*21e0*/  VIADD R12, R12, 0x10 ;  /* 0x000000100c0c7836 */ /* 0x000fca0000000000 */
[----:B------:R-:W-:Y:S02]  /*21f0*/  ISETP.GE.AND P1, PT, R12, R13, PT ;  /* 0x0000000d0c00720c */ /* 0x000fe40003f26270 */
        /* <DEDUP_REMOVED lines=16> */
.L_x_64:
[----:B------:R-:W-:-:S05]  /*2300*/  IMAD.IADD R13, R11, 0x1, -R12 ;  /* 0x000000010b0d7824 */ /* 0x000fca00078e0a0c */
[----:B------:R-:W-:-:S13]  /*2310*/  ISETP.GT.AND P1, PT, R13, 0x4, PT ;  /* 0x000000040d00780c */ /* 0x000fda0003f24270 */
[----:B------:R-:W-:Y:S05]  /*2320*/  @!P1 BRA `(.L_x_66) ;  /* 0x0000000000289947 */ /* 0x000fea0003800000 */
[----:B------:R-:W-:Y:S01]  /*2330*/  DMUL R14, R6, R38 ;  /* 0x00000026060e7228 */ /* 0x000fe20000000000 */
[----:B------:R-:W-:Y:S02]  /*2340*/  PLOP3.LUT P0, PT, PT, PT, PT, 0x8, 0x80 ;  /* 0x000000000080781c */ /* 0x000fe40003f0e170 */
[----:B------:R-:W-:-:S05]  /*2350*/  IADD3 R12, PT, PT, R12, 0x8, RZ ;  /* 0x000000080c0c7810 */ /* 0x000fca0007ffe0ff */
[----:B------:R-:W-:-:S08]  /*2360*/  DMUL R14, R6, R14 ;  /* 0x0000000e060e7228 */ /* 0x000fd00000000000 */
[----:B------:R-:W-:-:S08]  /*2370*/  DMUL R14, R6, R14 ;  /* 0x0000000e060e7228 */ /* 0x000fd00000000000 */
[----:B------:R-:W-:-:S08]  /*2380*/  DMUL R14, R6, R14 ;  /* 0x0000000e060e7228 */ /* 0x000fd00000000000 */
[----:B------:R-:W-:-:S08]  /*2390*/  DMUL R14, R6, R14 ;  /* 0x0000000e060e7228 */ /* 0x000fd00000000000 */
[----:B------:R-:W-:-:S08]  /*23a0*/  DMUL R14, R6, R14 ;  /* 0x0000000e060e7228 */ /* 0x000fd00000000000 */
[----:B------:R-:W-:-:S08]  /*23b0*/  DMUL R14, R6, R14 ;  /* 0x0000000e060e7228 */ /* 0x000fd00000000000 */
[----:B------:R-:W-:-:S11]  /*23c0*/  DMUL R38, R6, R14 ;  /* 0x0000000e06267228 */ /* 0x000fd60000000000 */
.L_x_66:
[----:B------:R-:W-:-:S13]  /*23d0*/  ISETP.NE.OR P0, PT, R12, R11, P0 ;  /* 0x0000000b0c00720c */ /* 0x000fda0000705670 */
[----:B------:R-:W-:Y:S05]  /*23e0*/  @!P0 BRA `(.L_x_61) ;  /* 0x00000000001c8947 */ /* 0x000fea0003800000 */
.L_x_63:
[----:B------:R-:W-:Y:S01]  /*23f0*/  DMUL R14, R6, R38 ;  /* 0x00000026060e7228 */ /* 0x000fe20000000000 */
[----:B------:R-:W-:-:S05]  /*2400*/  VIADD R12, R12, 0x4 ;  /* 0x000000040c0c7836 */ /* 0x000fca0000000000 */
[----:B------:R-:W-:Y:S02]  /*2410*/  ISETP.NE.AND P0, PT, R12, R11, PT ;  /* 0x0000000b0c00720c */ /* 0x000fe40003f05270 */
[----:B------:R-:W-:-:S08]  /*2420*/  DMUL R14, R6, R14 ;  /* 0x0000000e060e7228 */ /* 0x000fd00000000000 */
[----:B------:R-:W-:-:S08]  /*2430*/  DMUL R14, R6, R14 ;  /* 0x0000000e060e7228 */ /* 0x000fd00000000000 */
[----:B------:R-:W-:Y:S01]  /*2440*/  DMUL R38, R6, R14 ;  /* 0x0000000e06267228 */ /* 0x000fe20000000000 */
[----:B------:R-:W-:Y:S10]  /*2450*/  @P0 BRA `(.L_x_63) ;  /* 0xfffffffc00e40947 */ /* 0x000ff4000383ffff */
.L_x_61:
[----:B------:R-:W0:Y:S01]  /*2460*/  MUFU.RSQ64H R37, R39 ;  /* 0x0000002700257308 */ /* 0x000e220000001c00 */
[----:B------:R-:W-:Y:S01]  /*2470*/  VIADD R36, R39, 0xfcb00000 ;  /* 0xfcb0000027247836 */ /* 0x000fe20000000000 */
[----:B------:R-:W-:Y:S01]  /*2480*/  BSSY.RECONVERGENT B1, `(.L_x_67) ;  /* 0x000001c000017945 */ /* 0x000fe20003800200 */
[----:B------:R-:W-:Y:S02]  /*2490*/  IMAD.MOV.U32 R12, RZ, RZ, 0x0 ;  /* 0x00000000ff0c7424 */ /* 0x000fe400078e00ff */
[----:B------:R-:W-:Y:S01]  /*24a0*/  IMAD.MOV.U32 R13, RZ, RZ, 0x3fd80000 ;  /* 0x3fd80000ff0d7424 */ /* 0x000fe200078e00ff */
[----:B------:R-:W-:Y:S01]  /*24b0*/  ISETP.GE.U32.AND P0, PT, R36, 0x7ca00000, PT ;  /* 0x7ca000002400780c */ /* 0x000fe20003f06070 */
[----:B0-----:R-:W-:-:S08]  /*24c0*/  DMUL R6, R36, R36 ;  /* 0x0000002424067228 */ /* 0x001fd00000000000 */
[----:B------:R-:W-:-:S08]  /*24d0*/  DFMA R6, -R6, R38, 1 ;  /* 0x3ff000000606742b */ /* 0x000fd00000000126 */
[----:B------:R-:W-:Y:S02]  /*24e0*/  DFMA R12, R6, R12, 0.5 ;  /* 0x3fe00000060c742b */ /* 0x000fe4000000000c */
[----:B------:R-:W-:-:S08]  /*24f0*/  DMUL R6, R36, R6 ;  /* 0x0000000624067228 */ /* 0x000fd00000000000 */
[----:B------:R-:W-:-:S08]  /*2500*/  DFMA R40, R12, R6, R36 ;  /* 0x000000060c28722b */ /* 0x000fd00000000024 */
[----:B------:R-:W-:Y:S02]  /*2510*/  DMUL R16, R40, R38 ;  /* 0x0000002628107228 */ /* 0x000fe40000000000 */
[----:B------:R-:W-:Y:S01]  /*2520*/  IADD3 R7, PT, PT, R41, -0x100000, RZ ;  /* 0xfff0000029077810 */ /* 0x000fe20007ffe0ff */
[----:B------:R-:W-:-:S05]  /*2530*/  IMAD.MOV.U32 R6, RZ, RZ, R40 ;  /* 0x000000ffff067224 */ /* 0x000fca00078e0028 */
[----:B------:R-:W-:-:S08]  /*2540*/  DFMA R14, R16, -R16, R38 ;  /* 0x80000010100e722b */ /* 0x000fd00000000026 */
[----:B------:R-:W-:Y:S01]  /*2550*/  DFMA R12, R14, R6, R16 ;  /* 0x000000060e0c722b */ /* 0x000fe20000000010 */
[----:B------:R-:W-:Y:S10]  /*2560*/  @!P0 BRA `(.L_x_68) ;  /* 0x0000000000348947 */ /* 0x000ff40003800000 */
[----:B------:R-:W-:Y:S01]  /*2570*/  MOV R13, R14 ;  /* 0x0000000e000d7202 */ /* 0x000fe20000000f00 */
[----:B------:R-:W-:Y:S01]  /*2580*/  IMAD.MOV.U32 R14, RZ, RZ, R15 ;  /* 0x000000ffff0e7224 */ /* 0x000fe200078e000f */
[----:B------:R-:W-:Y:S01]  /*2590*/  MOV R11, 0x2620 ;  /* 0x00002620000b7802 */ /* 0x000fe20000000f00 */
[----:B------:R-:W-:Y:S02]  /*25a0*/  IMAD.MOV.U32 R15, RZ, RZ, R16 ;  /* 0x000000ffff0f7224 */ /* 0x000fe400078e0010 */
[----:B------:R-:W-:Y:S01]  /*25b0*/  IMAD.MOV.U32 R16, RZ, RZ, R17 ;  /* 0x000000ffff107224 */ /* 0x000fe200078e0011 */
[----:B------:R-:W-:Y:S01]  /*25c0*/  MOV R17, R36 ;  /* 0x0000002400117202 */ /* 0x000fe20000000f00 */
[----:B------:R-:W-:Y:S02]  /*25d0*/  IMAD.MOV.U32 R37, RZ, RZ, R38 ;  /* 0x000000ffff257224 */ /* 0x000fe400078e0026 */
[----:B------:R-:W-:Y:S02]  /*25e0*/  IMAD.MOV.U32 R12, RZ, RZ, R40 ;  /* 0x000000ffff0c7224 */ /* 0x000fe400078e0028 */
[----:B------:R-:W-:-:S02]  /*25f0*/  IMAD.MOV.U32 R38, RZ, RZ, R39 ;  /* 0x000000ffff267224 */ /* 0x000fc400078e0027 */
[----:B------:R-:W-:-:S07]  /*2600*/  IMAD.MOV.U32 R36, RZ, RZ, R7 ;  /* 0x000000ffff247224 */ /* 0x000fce00078e0007 */
[----:B------:R-:W-:Y:S05]  /*2610*/  CALL.REL.NOINC `($__internal_1_$__cuda_sm20_dsqrt_rn_f64_mediumpath_v1) ;  /* 0x0000000c00547944 */ /* 0x000fea0003c00000 */
[----:B------:R-:W-:Y:S02]  /*2620*/  IMAD.MOV.U32 R12, RZ, RZ, R36 ;  /* 0x000000ffff0c7224 */ /* 0x000fe400078e0024 */
[----:B------:R-:W-:-:S07]  /*2630*/  IMAD.MOV.U32 R13, RZ, RZ, R37 ;  /* 0x000000ffff0d7224 */ /* 0x000fce00078e0025 */
.L_x_68:
[----:B------:R-:W-:Y:S05]  /*2640*/  BSYNC.RECONVERGENT B1 ;  /* 0x0000000000017941 */ /* 0x000fea0003800200 */
.L_x_67:
[----:B------:R-:W0:Y:S01]  /*2650*/  MUFU.RCP64H R7, R13 ;  /* 0x0000000d00077308 */ /* 0x000e220000001800 */
[----:B------:R-:W-:Y:S01]  /*2660*/  MOV R6, 0x1 ;  /* 0x0000000100067802 */ /* 0x000fe20000000f00 */
        /* <DEDUP_REMOVED lines=16> */
[----:B------:R-:W-:Y:S02]  /*2770*/  IMAD.MOV.U32 R14, RZ, RZ, R12 ;  /* 0x000000ffff0e7224 */ /* 0x000fe400078e000c */
[----:B------:R-:W-:Y:S01]  /*2780*/  IMAD.MOV.U32 R15, RZ, RZ, R13 ;  /* 0x000000ffff0f7224 */ /* 0x000fe200078e000d */
[----:B------:R-:W-:Y:S01]  /*2790*/  MOV R13, 0x27d0 ;  /* 0x000027d0000d7802 */ /* 0x000fe20000000f00 */
[----:B0-----:R-:W-:Y:S01]  /*27a0*/  IMAD.U32 R12, RZ, RZ, UR10 ;  /* 0x0000000aff0c7e24 */ /* 0x001fe2000f8e00ff */
[----:B------:R-:W-:-:S07]  /*27b0*/  MOV R11, UR11 ;  /* 0x0000000b000b7c02 */ /* 0x000fce0008000f00 */
[----:B------:R-:W-:Y:S05]  /*27c0*/  CALL.REL.NOINC `($__internal_0_$__cuda_sm20_div_rn_f64_full) ;  /* 0x0000000400507944 */ /* 0x000fea0003c00000 */
[----:B------:R-:W-:Y:S02]  /*27d0*/  IMAD.MOV.U32 R6, RZ, RZ, R11 ;  /* 0x000000ffff067224 */ /* 0x000fe400078e000b */
[----:B------:R-:W-:-:S07]  /*27e0*/  IMAD.MOV.U32 R7, RZ, RZ, R12 ;  /* 0x000000ffff077224 */ /* 0x000fce00078e000c */
.L_x_70:
[----:B------:R-:W-:Y:S05]  /*27f0*/  BSYNC.RECONVERGENT B1 ;  /* 0x0000000000017941 */ /* 0x000fea0003800200 */
.L_x_69:
        /* <DEDUP_REMOVED lines=23> */
[----:B------:R-:W-:Y:S01]  /*2970*/  IMAD.MOV.U32 R17, RZ, RZ, R36 ;  /* 0x000000ffff117224 */ /* 0x000fe200078e0024 */
[----:B------:R-:W-:Y:S01]  /*2980*/  MOV R36, R39 ;  /* 0x0000002700247202 */ /* 0x000fe20000000f00 */
[----:B------:R-:W-:Y:S02]  /*2990*/  IMAD.MOV.U32 R37, RZ, RZ, R34 ;  /* 0x000000ffff257224 */ /* 0x000fe400078e0022 */
[----:B------:R-:W-:-:S07]  /*29a0*/  IMAD.MOV.U32 R38, RZ, RZ, R35 ;  /* 0x000000ffff267224 */ /* 0x000fce00078e0023 */
[----:B------:R-:W-:Y:S05]  /*29b0*/  CALL.REL.NOINC `($__internal_1_$__cuda_sm20_dsqrt_rn_f64_mediumpath_v1) ;  /* 0x00000008006c7944 */ /* 0x000fea0003c00000 */
[----:B------:R-:W-:Y:S02]  /*29c0*/  IMAD.MOV.U32 R12, RZ, RZ, R36 ;  /* 0x000000ffff0c7224 */ /* 0x000fe400078e0024 */
[----:B------:R-:W-:-:S07]  /*29d0*/  IMAD.MOV.U32 R13, RZ, RZ, R37 ;  /* 0x000000ffff0d7224 */ /* 0x000fce00078e0025 */
.L_x_72:
[----:B------:R-:W-:Y:S05]  /*29e0*/  BSYNC.RECONVERGENT B1 ;  /* 0x0000000000017941 */ /* 0x000fea0003800200 */
.L_x_71:
        /* <DEDUP_REMOVED lines=18> */
[----:B------:R-:W-:Y:S01]  /*2b10*/  MOV R14, R12 ;  /* 0x0000000c000e7202 */ /* 0x000fe20000000f00 */
[----:B------:R-:W-:Y:S01]  /*2b20*/  IMAD.MOV.U32 R15, RZ, RZ, R13 ;  /* 0x000000ffff0f7224 */ /* 0x000fe200078e000d */
[----:B------:R-:W-:Y:S01]  /*2b30*/  MOV R13, 0x2b70 ;  /* 0x00002b70000d7802 */ /* 0x000fe20000000f00 */
[----:B0-----:R-:W-:Y:S02]  /*2b40*/  IMAD.U32 R12, RZ, RZ, UR10 ;  /* 0x0000000aff0c7e24 */ /* 0x001fe4000f8e00ff */
[----:B------:R-:W-:-:S07]  /*2b50*/  IMAD.U32 R11, RZ, RZ, UR11 ;  /* 0x0000000bff0b7e24 */ /* 0x000fce000f8e00ff */
[----:B------:R-:W-:Y:S05]  /*2b60*/  CALL.REL.NOINC `($__internal_0_$__cuda_sm20_div_rn_f64_full) ;  /* 0x0000000000687944 */ /* 0x000fea0003c00000 */
[----:B------:R-:W-:Y:S01]  /*2b70*/  MOV R14, R11 ;  /* 0x0000000b000e7202 */ /* 0x000fe20000000f00 */
[----:B------:R-:W-:-:S07]  /*2b80*/  IMAD.MOV.U32 R15, RZ, RZ, R12 ;  /* 0x000000ffff0f7224 */ /* 0x000fce00078e000c */
.L_x_74:
[----:B------:R-:W-:Y:S05]  /*2b90*/  BSYNC.RECONVERGENT B1 ;  /* 0x0000000000017941 */ /* 0x000fea0003800200 */
.L_x_73:
[----:B------:R-:W-:-:S08]  /*2ba0*/  DADD R14, RZ, R14 ;  /* 0x00000000ff0e7229 */ /* 0x000fd0000000000e */
[----:B------:R-:W-:-:S08]  /*2bb0*/  DADD R14, R14, -R6 ;  /* 0x000000000e0e7229 */ /* 0x000fd00000000806 */
[C---:B------:R-:W-:Y:S02]  /*2bc0*/  DFMA R18, R14.reuse, R2, R18 ;  /* 0x000000020e12722b */ /* 0x040fe40000000012 */
[----:B------:R-:W-:-:S11]  /*2bd0*/  DFMA R20, R14, R4, R20 ;  /* 0x000000040e14722b */ /* 0x000fd60000000014 */
.L_x_48:
[----:B------:R-:W-:Y:S05]  /*2be0*/  BSYNC.RECONVERGENT B0 ;  /* 0x0000000000007941 */ /* 0x000fea0003800200 */
.L_x_47:
[----:B------:R-:W-:Y:S05]  /*2bf0*/  BRA.U UP1, `(.L_x_75) ;  /* 0xffffffe901047547 */ /* 0x000fea000b83ffff */
.L_x_26:
[----:B------:R-:W1:Y:S01]  /*2c00*/  LDCU UR6, c[0x3][0x28] ;  /* 0x00c00500ff0677ac */ /* 0x000e620008000800 */
[----:B0-----:R-:W0:Y:S01]  /*2c10*/  LDC R7, c[0x3][RZ] ;  /* 0x00c00000ff077b82 */ /* 0x001e220000000800 */
[----:B------:R-:W-:Y:S01]  /*2c20*/  DADD R26, R18, R26 ;  /* 0x00000000121a7229 */ /* 0x000fe2000000001a */
[----:B------:R-:W-:Y:S01]  /*2c30*/  UIADD3 UR4, UPT, UPT, UR4, 0x1, URZ ;  /* 0x0000000104047890 */ /* 0x000fe2000fffe0ff */
[----:B------:R-:W-:Y:S01]  /*2c40*/  DADD R28, R20, R28 ;  /* 0x00000000141c7229 */ /* 0x000fe2000000001c */
[----:B-1----:R-:W-:-:S04]  /*2c50*/  UIADD3 UR5, UPT, UPT, UR5, UR6, URZ ;  /* 0x0000000605057290 */ /* 0x002fc8000fffe0ff */
[----:B------:R-:W-:Y:S02]  /*2c60*/  BAR.SYNC.DEFER_BLOCKING 0x0 ;  /* 0x0000000000007b1d */ /* 0x000fe40000010000 */
[----:B0-----:R-:W-:-:S13]  /*2c70*/  ISETP.LE.AND P0, PT, R7, UR5, PT ;  /* 0x0000000507007c0c */ /* 0x001fda000bf03270 */
[----:B------:R-:W-:Y:S05]  /*2c80*/  @!P0 BRA `(.L_x_76) ;  /* 0xffffffd400788947 */ /* 0x000fea000383ffff */
.L_x_25:
[----:B------:R-:W-:-:S13]  /*2c90*/  ISETP.GE.AND P0, PT, R8, R7, PT ;  /* 0x000000070800720c */ /* 0x000fda0003f06270 */
[----:B------:R-:W-:Y:S05]  /*2ca0*/  @P0 EXIT ;  /* 0x000000000000094d */ /* 0x000fea0003800000 */
[----:B------:R-:W0:Y:S02]  /*2cb0*/  LDC.64 R2, c[0x0][0x388] ;  /* 0x0000e200ff027b82 */ /* 0x000e240000000a00 */
[----:B0-----:R-:W-:-:S05]  /*2cc0*/  IMAD.WIDE R8, R8, 0x8, R2 ;  /* 0x0000000808087825 */ /* 0x001fca00078e0202 */
[----:B------:R-:W-:Y:S01]  /*2cd0*/  STG.E.64 desc[UR12][R8.64], R26 ;  /* 0x0000001a08007986 */ /* 0x000fe2000c101b0c */
[----:B------:R-:W-:-:S05]  /*2ce0*/  IMAD.WIDE R2, R7, 0x8, R8 ;  /* 0x0000000807027825 */ /* 0x000fca00078e0208 */
[----:B------:R-:W-:Y:S01]  /*2cf0*/  STG.E.64 desc[UR12][R2.64], R28 ;  /* 0x0000001c02007986 */ /* 0x000fe2000c101b0c */
[----:B------:R-:W-:Y:S05]  /*2d00*/  EXIT ;  /* 0x000000000000794d */ /* 0x000fea0003800000 */
        .weak           $__internal_0_$__cuda_sm20_div_rn_f64_full
        .type           $__internal_0_$__cuda_sm20_div_rn_f64_full,@function
        .size           $__internal_0_$__cuda_sm20_div_rn_f64_full,($__internal_1_$__cuda_sm20_dsqrt_rn_f64_mediumpath_v1 - $__internal_0_$__cuda_sm20_div_rn_f64_full)
$__internal_0_$__cuda_sm20_div_rn_f64_full:
[----:B------:R-:W-:Y:S01]  /*2d10*/  IMAD.MOV.U32 R43, RZ, RZ, R11 ;  /* 0x000000ffff2b7224 */ /* 0x000fe200078e000b */
[C---:B------:R-:W-:Y:S01]  /*2d20*/  FSETP.GEU.AND P0, PT, |R15|.reuse, 1.469367938527859385e-39, PT ;  /* 0x001000000f00780b */ /* 0x040fe20003f0e200 */
[----:B------:R-:W-:Y:S01]  /*2d30*/  IMAD.MOV.U32 R39, RZ, RZ, R15 ;  /* 0x000000ffff277224 */ /* 0x000fe200078e000f */
[----:B------:R-:W-:Y:S01]  /*2d40*/  LOP3.LUT R11, R15, 0x800fffff, RZ, 0xc0, !PT ;  /* 0x800fffff0f0b7812 */ /* 0x000fe200078ec0ff */
[----:B------:R-:W-:Y:S01]  /*2d50*/  IMAD.MOV.U32 R42, RZ, RZ, R12 ;  /* 0x000000ffff2a7224 */ /* 0x000fe200078e000c */
[----:B------:R-:W-:Y:S01]  /*2d60*/  FSETP.GEU.AND P3, PT, |R43|, 1.469367938527859385e-39, PT ;  /* 0x001000002b00780b */ /* 0x000fe20003f6e200 */
[----:B------:R-:W-:Y:S01]  /*2d70*/  IMAD.MOV.U32 R40, RZ, RZ, R14 ;  /* 0x000000ffff287224 */ /* 0x000fe200078e000e */
[----:B------:R-:W-:Y:S01]  /*2d80*/  MOV R38, R14 ;  /* 0x0000000e00267202 */ /* 0x000fe20000000f00 */
[----:B------:R-:W-:Y:S01]  /*2d90*/  BSSY.RECONVERGENT B2, `(.L_x_77) ;  /* 0x0000058000027945 */ /* 0x000fe20003800200 */
[----:B------:R-:W-:Y:S02]  /*2da0*/  LOP3.LUT R41, R11, 0x3ff00000, RZ, 0xfc, !PT ;  /* 0x3ff000000b297812 */ /* 0x000fe400078efcff */
[----:B------:R-:W-:-:S02]  /*2db0*/  LOP3.LUT R12, R43, 0x7ff00000, RZ, 0xc0, !PT ;  /* 0x7ff000002b0c7812 */ /* 0x000fc400078ec0ff */
[----:B------:R-:W-:Y:S01]  /*2dc0*/  LOP3.LUT R14, R15, 0x7ff00000, RZ, 0xc0, !PT ;  /* 0x7ff000000f0e7812 */ /* 0x000fe200078ec0ff */
[----:B------:R-:W-:Y:S01]  /*2dd0*/  @!P0 DMUL R40, R38, 8.98846567431157953865e+307 ;  /* 0x7fe0000026288828 */ /* 0x000fe20000000000 */
[----:B------:R-:W-:Y:S02]  /*2de0*/  MOV R46, R42 ;  /* 0x0000002a002e7202 */ /* 0x000fe40000000f00 */
[C---:B------:R-:W-:Y:S01]  /*2df0*/  ISETP.GE.U32.AND P2, PT, R12.reuse, R14, PT ;  /* 0x0000000e0c00720c */ /* 0x040fe20003f46070 */
[----:B------:R-:W-:Y:S01]  /*2e00*/  @!P3 IMAD.MOV.U32 R44, RZ, RZ, RZ ;  /* 0x000000ffff2cb224 */ /* 0x000fe200078e00ff */
[----:B------:R-:W-:Y:S01]  /*2e10*/  @!P3 LOP3.LUT R11, R39, 0x7ff00000, RZ, 0xc0, !PT ;  /* 0x7ff00000270bb812 */ /* 0x000fe200078ec0ff */
[----:B------:R-:W0:Y:S03]  /*2e20*/  MUFU.RCP64H R17, R41 ;  /* 0x0000002900117308 */ /* 0x000e260000001800 */
[----:B------:R-:W-:Y:S01]  /*2e30*/  @!P3 ISETP.GE.U32.AND P4, PT, R12, R11, PT ;  /* 0x0000000b0c00b20c */ /* 0x000fe20003f86070 */
[----:B------:R-:W-:Y:S01]  /*2e40*/  IMAD.MOV.U32 R11, RZ, RZ, 0x1ca00000 ;  /* 0x1ca00000ff0b7424 */ /* 0x000fe200078e00ff */
[----:B------:R-:W-:-:S04]  /*2e50*/  @!P0 LOP3.LUT R14, R41, 0x7ff00000, RZ, 0xc0, !PT ;  /* 0x7ff00000290e8812 */ /* 0x000fc800078ec0ff */
[C---:B------:R-:W-:Y:S02]  /*2e60*/  @!P3 SEL R15, R11.reuse, 0x63400000, !P4 ;  /* 0x634000000b0fb807 */ /* 0x040fe40006000000 */
[----:B------:R-:W-:Y:S02]  /*2e70*/  SEL R16, R11, 0x63400000, !P2 ;  /* 0x634000000b107807 */ /* 0x000fe40005000000 */
[--C-:B------:R-:W-:Y:S02]  /*2e80*/  @!P3 LOP3.LUT R15, R15, 0x80000000, R43.reuse, 0xf8, !PT ;  /* 0x800000000f0fb812 */ /* 0x100fe400078ef82b */
[----:B------:R-:W-:Y:S01]  /*2e90*/  LOP3.LUT R47, R16, 0x800fffff, R43, 0xf8, !PT ;  /* 0x800fffff102f7812 */ /* 0x000fe200078ef82b */
[----:B------:R-:W-:Y:S01]  /*2ea0*/  IMAD.MOV.U32 R16, RZ, RZ, 0x1 ;  /* 0x00000001ff107424 */ /* 0x000fe200078e00ff */
[----:B------:R-:W-:Y:S01]  /*2eb0*/  @!P3 LOP3.LUT R45, R15, 0x100000, RZ, 0xfc, !PT ;  /* 0x001000000f2db812 */ /* 0x000fe200078efcff */
[----:B------:R-:W-:-:S05]  /*2ec0*/  IMAD.MOV.U32 R15, RZ, RZ, R12 ;  /* 0x000000ffff0f7224 */ /* 0x000fca00078e000c */
[----:B------:R-:W-:Y:S02]  /*2ed0*/  @!P3 DFMA R46, R46, 2, -R44 ;  /* 0x400000002e2eb82b */ /* 0x000fe4000000082c */
[----:B0-----:R-:W-:-:S08]  /*2ee0*/  DFMA R44, R16, -R40, 1 ;  /* 0x3ff00000102c742b */ /* 0x001fd00000000828 */
[----:B------:R-:W-:Y:S01]  /*2ef0*/  DFMA R44, R44, R44, R44 ;  /* 0x0000002c2c2c722b */ /* 0x000fe2000000002c */
[----:B------:R-:W-:-:S07]  /*2f00*/  @!P3 LOP3.LUT R15, R47, 0x7ff00000, RZ, 0xc0, !PT ;  /* 0x7ff000002f0fb812 */ /* 0x000fce00078ec0ff */
[----:B------:R-:W-:-:S08]  /*2f10*/  DFMA R16, R16, R44, R16 ;  /* 0x0000002c1010722b */ /* 0x000fd00000000010 */
[----:B------:R-:W-:-:S08]  /*2f20*/  DFMA R48, R16, -R40, 1 ;  /* 0x3ff000001030742b */ /* 0x000fd00000000828 */
[----:B------:R-:W-:-:S08]  /*2f30*/  DFMA R48, R16, R48, R16 ;  /* 0x000000301030722b */ /* 0x000fd00000000010 */
[----:B------:R-:W-:-:S08]  /*2f40*/  DMUL R16, R48, R46 ;  /* 0x0000002e30107228 */ /* 0x000fd00000000000 */
[----:B------:R-:W-:-:S08]  /*2f50*/  DFMA R44, R16, -R40, R46 ;  /* 0x80000028102c722b */ /* 0x000fd0000000002e */
[----:B------:R-:W-:Y:S01]  /*2f60*/  DFMA R44, R48, R44, R16 ;  /* 0x0000002c302c722b */ /* 0x000fe20000000010 */
[----:B------:R-:W-:-:S04]  /*2f70*/  IADD3 R16, PT, PT, R15, -0x1, RZ ;  /* 0xffffffff0f107810 */ /* 0x000fc80007ffe0ff */
[----:B------:R-:W-:Y:S01]  /*2f80*/  ISETP.GT.U32.AND P0, PT, R16, 0x7feffffe, PT ;  /* 0x7feffffe1000780c */ /* 0x000fe20003f04070 */
[----:B------:R-:W-:-:S05]  /*2f90*/  VIADD R16, R14, 0xffffffff ;  /* 0xffffffff0e107836 */ /* 0x000fca0000000000 */
[----:B------:R-:W-:-:S13]  /*2fa0*/  ISETP.GT.U32.OR P0, PT, R16, 0x7feffffe, P0 ;  /* 0x7feffffe1000780c */ /* 0x000fda0000704470 */
[----:B------:R-:W-:Y:S05]  /*2fb0*/  @P0 BRA `(.L_x_78) ;  /* 0x0000000000740947 */ /* 0x000fea0003800000 */
[----:B------:R-:W-:Y:S02]  /*2fc0*/  LOP3.LUT R14, R39, 0x7ff00000, RZ, 0xc0, !PT ;  /* 0x7ff00000270e7812 */ /* 0x000fe400078ec0ff */
[----:B------:R-:W-:Y:S02]  /*2fd0*/  MOV R42, RZ ;  /* 0x000000ff002a7202 */ /* 0x000fe40000000f00 */
[CC--:B------:R-:W-:Y:S02]  /*2fe0*/  VIADDMNMX R15, R12.reuse, -R14.reuse, 0xb9600000, !PT ;  /* 0xb96000000c0f7446 */ /* 0x0c0fe4000780090e */
[----:B------:R-:W-:Y:S02]  /*2ff0*/  ISETP.GE.U32.AND P0, PT, R12, R14, PT ;  /* 0x0000000e0c00720c */ /* 0x000fe40003f06070 */
[----:B------:R-:W-:Y:S02]  /*3000*/  VIMNMX R15, PT, PT, R15, 0x46a00000, PT ;  /* 0x46a000000f0f7848 */ /* 0x000fe40003fe0100 */
[----:B------:R-:W-:-:S05]  /*3010*/  SEL R11, R11, 0x63400000, !P0 ;  /* 0x634000000b0b7807 */ /* 0x000fca0004000000 */
[----:B------:R-:W-:-:S04]  /*3020*/  IMAD.IADD R15, R15, 0x1, -R11 ;  /* 0x000000010f0f7824 */ /* 0x000fc800078e0a0b */
[----:B------:R-:W-:-:S06]  /*3030*/  VIADD R43, R15, 0x7fe00000 ;  /* 0x7fe000000f2b7836 */ /* 0x000fcc0000000000 */
[----:B------:R-:W-:-:S10]  /*3040*/  DMUL R16, R44, R42 ;  /* 0x0000002a2c107228 */ /* 0x000fd40000000000 */
[----:B------:R-:W-:-:S13]  /*3050*/  FSETP.GTU.AND P0, PT, |R17|, 1.469367938527859385e-39, PT ;  /* 0x001000001100780b */ /* 0x000fda0003f0c200 */
[----:B------:R-:W-:Y:S05]  /*3060*/  @P0 BRA `(.L_x_79) ;  /* 0x0000000000a80947 */ /* 0x000fea0003800000 */
[----:B------:R-:W-:Y:S01]  /*3070*/  DFMA R40, R44, -R40, R46 ;  /* 0x800000282c28722b */ /* 0x000fe2000000002e */
[----:B------:R-:W-:-:S09]  /*3080*/  IMAD.MOV.U32 R42, RZ, RZ, RZ ;  /* 0x000000ffff2a7224 */ /* 0x000fd200078e00ff */
[C---:B------:R-:W-:Y:S02]  /*3090*/  FSETP.NEU.AND P0, PT, R41.reuse, RZ, PT ;  /* 0x000000ff2900720b */ /* 0x040fe40003f0d000 */
[----:B------:R-:W-:-:S04]  /*30a0*/  LOP3.LUT R11, R41, 0x80000000, R39, 0x48, !PT ;  /* 0x80000000290b7812 */ /* 0x000fc800078e4827 */
[----:B------:R-:W-:-:S07]  /*30b0*/  LOP3.LUT R43, R11, R43, RZ, 0xfc, !PT ;  /* 0x0000002b0b2b7212 */ /* 0x000fce00078efcff */
[----:B------:R-:W-:Y:S05]  /*30c0*/  @!P0 BRA `(.L_x_79) ;  /* 0x0000000000908947 */ /* 0x000fea0003800000 */
[----:B------:R-:W-:Y:S01]  /*30d0*/  IMAD.MOV R39, RZ, RZ, -R15 ;  /* 0x000000ffff277224 */ /* 0x000fe200078e0a0f */
[----:B------:R-:W-:Y:S01]  /*30e0*/  IADD3 R15, PT, PT, -R15, -0x43300000, RZ ;  /* 0xbcd000000f0f7810 */ /* 0x000fe20007ffe1ff */
[----:B------:R-:W-:-:S06]  /*30f0*/  IMAD.MOV.U32 R38, RZ, RZ, RZ ;  /* 0x000000ffff267224 */ /* 0x000fcc00078e00ff */
[----:B------:R-:W-:Y:S02]  /*3100*/  DFMA R38, R16, -R38, R44 ;  /* 0x800000261026722b */ /* 0x000fe4000000002c */
[----:B------:R-:W-:-:S08]  /*3110*/  DMUL.RP R44, R44, R42 ;  /* 0x0000002a2c2c7228 */ /* 0x000fd00000008000 */
[----:B------:R-:W-:Y:S02]  /*3120*/  FSETP.NEU.AND P0, PT, |R39|, R15, PT ;  /* 0x0000000f2700720b */ /* 0x000fe40003f0d200 */
[----:B------:R-:W-:Y:S02]  /*3130*/  LOP3.LUT R12, R45, R11, RZ, 0x3c, !PT ;  /* 0x0000000b2d0c7212 */ /* 0x000fe400078e3cff */
[----:B------:R-:W-:Y:S02]  /*3140*/  FSEL R11, R44, R16, !P0 ;  /* 0x000000102c0b7208 */ /* 0x000fe40004000000 */
[----:B------:R-:W-:Y:S02]  /*3150*/  FSEL R12, R12, R17, !P0 ;  /* 0x000000110c0c7208 */ /* 0x000fe40004000000 */
[----:B------:R-:W-:-:S03]  /*3160*/  MOV R16, R11 ;  /* 0x0000000b00107202 */ /* 0x000fc60000000f00 */
[----:B------:R-:W-:Y:S01]  /*3170*/  IMAD.MOV.U32 R17, RZ, RZ, R12 ;  /* 0x000000ffff117224 */ /* 0x000fe200078e000c */
[----:B------:R-:W-:Y:S06]  /*3180*/  BRA `(.L_x_79) ;  /* 0x0000000000607947 */ /* 0x000fec0003800000 */
.L_x_78:
[----:B------:R-:W-:-:S14]  /*3190*/  DSETP.NAN.AND P0, PT, R42, R42, PT ;  /* 0x0000002a2a00722a */ /* 0x000fdc0003f08000 */
[----:B------:R-:W-:Y:S05]  /*31a0*/  @P0 BRA `(.L_x_80) ;  /* 0x00000000004c0947 */ /* 0x000fea0003800000 */
[----:B------:R-:W-:-:S14]  /*31b0*/  DSETP.NAN.AND P0, PT, R38, R38, PT ;  /* 0x000000262600722a */ /* 0x000fdc0003f08000 */
[----:B------:R-:W-:Y:S05]  /*31c0*/  @P0 BRA `(.L_x_81) ;  /* 0x0000000000340947 */ /* 0x000fea0003800000 */
[----:B------:R-:W-:Y:S01]  /*31d0*/  ISETP.NE.AND P0, PT, R15, R14, PT ;  /* 0x0000000e0f00720c */ /* 0x000fe20003f05270 */
[----:B------:R-:W-:Y:S02]  /*31e0*/  IMAD.MOV.U32 R16, RZ, RZ, 0x0 ;  /* 0x00000000ff107424 */ /* 0x000fe400078e00ff */
[----:B------:R-:W-:-:S10]  /*31f0*/  IMAD.MOV.U32 R17, RZ, RZ, -0x80000 ;  /* 0xfff80000ff117424 */ /* 0x000fd400078e00ff */
[----:B------:R-:W-:Y:S05]  /*3200*/  @!P0 BRA `(.L_x_79) ;  /* 0x0000000000408947 */ /* 0x000fea0003800000 */
[----:B------:R-:W-:Y:S02]  /*3210*/  ISETP.NE.AND P0, PT, R15, 0x7ff00000, PT ;  /* 0x7ff000000f00780c */ /* 0x000fe40003f05270 */
[----:B------:R-:W-:Y:S02]  /*3220*/  LOP3.LUT R11, R43, 0x80000000, R39, 0x48, !PT ;  /* 0x800000002b0b7812 */ /* 0x000fe400078e4827 */
[----:B------:R-:W-:-:S13]  /*3230*/  ISETP.EQ.OR P0, PT, R14, RZ, !P0 ;  /* 0x000000ff0e00720c */ /* 0x000fda0004702670 */
[----:B------:R-:W-:Y:S01]  /*3240*/  @P0 LOP3.LUT R12, R11, 0x7ff00000, RZ, 0xfc, !PT ;  /* 0x7ff000000b0c0812 */ /* 0x000fe200078efcff */
[----:B------:R-:W-:Y:S01]  /*3250*/  @!P0 IMAD.MOV.U32 R17, RZ, RZ, R11 ;  /* 0x000000ffff118224 */ /* 0x000fe200078e000b */
[----:B------:R-:W-:Y:S01]  /*3260*/  @!P0 MOV R16, RZ ;  /* 0x000000ff00108202 */ /* 0x000fe20000000f00 */
[----:B------:R-:W-:Y:S02]  /*3270*/  @P0 IMAD.MOV.U32 R16, RZ, RZ, RZ ;  /* 0x000000ffff100224 */ /* 0x000fe400078e00ff */
[----:B------:R-:W-:Y:S01]  /*3280*/  @P0 IMAD.MOV.U32 R17, RZ, RZ, R12 ;  /* 0x000000ffff110224 */ /* 0x000fe200078e000c */
[----:B------:R-:W-:Y:S06]  /*3290*/  BRA `(.L_x_79) ;  /* 0x00000000001c7947 */ /* 0x000fec0003800000 */
.L_x_81:
[----:B------:R-:W-:Y:S02]  /*32a0*/  LOP3.LUT R11, R39, 0x80000, RZ, 0xfc, !PT ;  /* 0x00080000270b7812 */ /* 0x000fe400078efcff */
[----:B------:R-:W-:-:S03]  /*32b0*/  MOV R16, R38 ;  /* 0x0000002600107202 */ /* 0x000fc60000000f00 */
[----:B------:R-:W-:Y:S01]  /*32c0*/  IMAD.MOV.U32 R17, RZ, RZ, R11 ;  /* 0x000000ffff117224 */ /* 0x000fe200078e000b */
[----:B------:R-:W-:Y:S06]  /*32d0*/  BRA `(.L_x_79) ;  /* 0x00000000000c7947 */ /* 0x000fec0003800000 */
.L_x_80:
[----:B------:R-:W-:Y:S01]  /*32e0*/  LOP3.LUT R11, R43, 0x80000, RZ, 0xfc, !PT ;  /* 0x000800002b0b7812 */ /* 0x000fe200078efcff */
[----:B------:R-:W-:-:S04]  /*32f0*/  IMAD.MOV.U32 R16, RZ, RZ, R42 ;  /* 0x000000ffff107224 */ /* 0x000fc800078e002a */
[----:B------:R-:W-:-:S07]  /*3300*/  IMAD.MOV.U32 R17, RZ, RZ, R11 ;  /* 0x000000ffff117224 */ /* 0x000fce00078e000b */
.L_x_79:
[----:B------:R-:W-:Y:S05]  /*3310*/  BSYNC.RECONVERGENT B2 ;  /* 0x0000000000027941 */ /* 0x000fea0003800200 */
.L_x_77:
[----:B------:R-:W-:Y:S01]  /*3320*/  IMAD.MOV.U32 R14, RZ, RZ, R13 ;  /* 0x000000ffff0e7224 */ /* 0x000fe200078e000d */
[----:B------:R-:W-:Y:S01]  /*3330*/  MOV R11, R16 ;  /* 0x00000010000b7202 */ /* 0x000fe20000000f00 */
[----:B------:R-:W-:Y:S02]  /*3340*/  IMAD.MOV.U32 R15, RZ, RZ, 0x0 ;  /* 0x00000000ff0f7424 */ /* 0x000fe400078e00ff */
[----:B------:R-:W-:Y:S02]  /*3350*/  IMAD.MOV.U32 R12, RZ, RZ, R17 ;  /* 0x000000ffff0c7224 */ /* 0x000fe400078e0011 */
[----:B------:R-:W-:Y:S05]  /*3360*/  RET.REL.NODEC R14 `(_Z5forcePdS_) ;  /* 0xffffffcc0e247950 */ /* 0x000fea0003c3ffff */
        .weak           $__internal_1_$__cuda_sm20_dsqrt_rn_f64_mediumpath_v1
        .type           $__internal_1_$__cuda_sm20_dsqrt_rn_f64_mediumpath_v1,@function
        .size           $__internal_1_$__cuda_sm20_dsqrt_rn_f64_mediumpath_v1,(.L_x_88 - $__internal_1_$__cuda_sm20_dsqrt_rn_f64_mediumpath_v1)
$__internal_1_$__cuda_sm20_dsqrt_rn_f64_mediumpath_v1:
[----:B------:R-:W-:Y:S01]  /*3370*/  ISETP.GE.U32.AND P0, PT, R17, -0x3400000, PT ;  /* 0xfcc000001100780c */ /* 0x000fe20003f06070 */
[----:B------:R-:W-:Y:S01]  /*3380*/  BSSY.RECONVERGENT B2, `(.L_x_82) ;  /* 0x000002a000027945 */ /* 0x000fe20003800200 */
[----:B------:R-:W-:Y:S01]  /*3390*/  MOV R39, R38 ;  /* 0x0000002600277202 */ /* 0x000fe20000000f00 */
[----:B------:R-:W-:Y:S01]  /*33a0*/  IMAD.MOV.U32 R40, RZ, RZ, R13 ;  /* 0x000000ffff287224 */ /* 0x000fe200078e000d */
[----:B------:R-:W-:Y:S01]  /*33b0*/  MOV R13, R36 ;  /* 0x00000024000d7202 */ /* 0x000fe20000000f00 */
[----:B------:R-:W-:Y:S02]  /*33c0*/  IMAD.MOV.U32 R17, RZ, RZ, R16 ;  /* 0x000000ffff117224 */ /* 0x000fe400078e0010 */
[----:B------:R-:W-:Y:S02]  /*33d0*/  IMAD.MOV.U32 R38, RZ, RZ, R37 ;  /* 0x000000ffff267224 */ /* 0x000fe400078e0025 */
[----:B------:R-:W-:Y:S02]  /*33e0*/  IMAD.MOV.U32 R41, RZ, RZ, R14 ;  /* 0x000000ffff297224 */ /* 0x000fe400078e000e */
[----:B------:R-:W-:-:S02]  /*33f0*/  IMAD.MOV.U32 R16, RZ, RZ, R15 ;  /* 0x000000ffff107224 */ /* 0x000fc400078e000f */
[----:B------:R-:W-:Y:S05]  /*3400*/  @!P0 BRA `(.L_x_83) ;  /* 0x0000000000208947 */ /* 0x000fea0003800000 */
[----:B------:R-:W-:-:S10]  /*3410*/  DFMA.RM R16, R40, R12, R16 ;  /* 0x0000000c2810722b */ /* 0x000fd40000004010 */
[----:B------:R-:W-:-:S05]  /*3420*/  IADD3 R12, P0, PT, R16, 0x1, RZ ;  /* 0x00000001100c7810 */ /* 0x000fca0007f1e0ff */
[----:B------:R-:W-:-:S06]  /*3430*/  IMAD.X R13, RZ, RZ, R17, P0 ;  /* 0x000000ffff0d7224 */ /* 0x000fcc00000e0611 */
[----:B------:R-:W-:-:S08]  /*3440*/  DFMA.RP R38, -R16, R12, R38 ;  /* 0x0000000c1026722b */ /* 0x000fd00000008126 */
[----:B------:R-:W-:-:S06]  /*3450*/  DSETP.GT.AND P0, PT, R38, RZ, PT ;  /* 0x000000ff2600722a */ /* 0x000fcc0003f04000 */
[----:B------:R-:W-:Y:S02]  /*3460*/  FSEL R12, R12, R16, P0 ;  /* 0x000000100c0c7208 */ /* 0x000fe40000000000 */
[----:B------:R-:W-:Y:S01]  /*3470*/  FSEL R13, R13, R17, P0 ;  /* 0x000000110d0d7208 */ /* 0x000fe20000000000 */
[----:B------:R-:W-:Y:S06]  /*3480*/  BRA `(.L_x_84) ;  /* 0x0000000000647947 */ /* 0x000fec0003800000 */
.L_x_83:
[----:B------:R-:W-:-:S14]  /*3490*/  DSETP.NE.AND P0, PT, R38, RZ, PT ;  /* 0x000000ff2600722a */ /* 0x000fdc0003f05000 */
[----:B------:R-:W-:Y:S05]  /*34a0*/  @!P0 BRA `(.L_x_85) ;  /* 0x0000000000588947 */ /* 0x000fea0003800000 */
[----:B------:R-:W-:-:S13]  /*34b0*/  ISETP.GE.AND P0, PT, R39, RZ, PT ;  /* 0x000000ff2700720c */ /* 0x000fda0003f06270 */
[----:B------:R-:W-:Y:S01]  /*34c0*/  @!P0 MOV R12, 0x0 ;  /* 0x00000000000c8802 */ /* 0x000fe20000000f00 */
[----:B------:R-:W-:Y:S01]  /*34d0*/  @!P0 IMAD.MOV.U32 R13, RZ, RZ, -0x80000 ;  /* 0xfff80000ff0d8424 */ /* 0x000fe200078e00ff */
[----:B------:R-:W-:Y:S06]  /*34e0*/  @!P0 BRA `(.L_x_84) ;  /* 0x00000000004c8947 */ /* 0x000fec0003800000 */
[----:B------:R-:W-:-:S13]  /*34f0*/  ISETP.GT.AND P0, PT, R39, 0x7fefffff, PT ;  /* 0x7fefffff2700780c */ /* 0x000fda0003f04270 */
[----:B------:R-:W-:Y:S05]  /*3500*/  @P0 BRA `(.L_x_85) ;  /* 0x0000000000400947 */ /* 0x000fea0003800000 */
[----:B------:R-:W-:Y:S01]  /*3510*/  DMUL R38, R38, 8.11296384146066816958e+31 ;  /* 0x4690000026267828 */ /* 0x000fe20000000000 */
[----:B------:R-:W-:Y:S01]  /*3520*/  IMAD.MOV.U32 R16, RZ, RZ, RZ ;  /* 0x000000ffff107224 */ /* 0x000fe200078e00ff */
[----:B------:R-:W-:Y:S01]  /*3530*/  MOV R13, 0x3fd80000 ;  /* 0x3fd80000000d7802 */ /* 0x000fe20000000f00 */
[----:B------:R-:W-:-:S03]  /*3540*/  IMAD.MOV.U32 R12, RZ, RZ, 0x0 ;  /* 0x00000000ff0c7424 */ /* 0x000fc600078e00ff */
[----:B------:R-:W0:Y:S02]  /*3550*/  MUFU.RSQ64H R17, R39 ;  /* 0x0000002700117308 */ /* 0x000e240000001c00 */
[----:B0-----:R-:W-:-:S08]  /*3560*/  DMUL R14, R16, R16 ;  /* 0x00000010100e7228 */ /* 0x001fd00000000000 */
[----:B------:R-:W-:-:S08]  /*3570*/  DFMA R14, R38, -R14, 1 ;  /* 0x3ff00000260e742b */ /* 0x000fd0000000080e */
[----:B------:R-:W-:Y:S02]  /*3580*/  DFMA R12, R14, R12, 0.5 ;  /* 0x3fe000000e0c742b */ /* 0x000fe4000000000c */
[----:B------:R-:W-:-:S08]  /*3590*/  DMUL R14, R16, R14 ;  /* 0x0000000e100e7228 */ /* 0x000fd00000000000 */
[----:B------:R-:W-:-:S08]  /*35a0*/  DFMA R14, R12, R14, R16 ;  /* 0x0000000e0c0e722b */ /* 0x000fd00000000010 */
[----:B------:R-:W-:Y:S02]  /*35b0*/  DMUL R12, R38, R14 ;  /* 0x0000000e260c7228 */ /* 0x000fe40000000000 */
[----:B------:R-:W-:-:S06]  /*35c0*/  VIADD R15, R15, 0xfff00000 ;  /* 0xfff000000f0f7836 */ /* 0x000fcc0000000000 */
[----:B------:R-:W-:-:S08]  /*35d0*/  DFMA R38, R12, -R12, R38 ;  /* 0x8000000c0c26722b */ /* 0x000fd00000000026 */
[----:B------:R-:W-:-:S10]  /*35e0*/  DFMA R12, R14, R38, R12 ;  /* 0x000000260e0c722b */ /* 0x000fd4000000000c */
[----:B------:R-:W-:Y:S01]  /*35f0*/  VIADD R13, R13, 0xfcb00000 ;  /* 0xfcb000000d0d7836 */ /* 0x000fe20000000000 */
[----:B------:R-:W-:Y:S06]  /*3600*/  BRA `(.L_x_84) ;  /* 0x0000000000047947 */ /* 0x000fec0003800000 */
.L_x_85:
[----:B------:R-:W-:-:S11]  /*3610*/  DADD R12, R38, R38 ;  /* 0x00000000260c7229 */ /* 0x000fd60000000026 */
.L_x_84:
[----:B------:R-:W-:Y:S05]  /*3620*/  BSYNC.RECONVERGENT B2 ;  /* 0x0000000000027941 */ /* 0x000fea0003800200 */
.L_x_82:
[----:B------:R-:W-:Y:S01]  /*3630*/  IMAD.MOV.U32 R36, RZ, RZ, R12 ;  /* 0x000000ffff247224 */ /* 0x000fe200078e000c */
[----:B------:R-:W-:Y:S01]  /*3640*/  MOV R37, R13 ;  /* 0x0000000d00257202 */ /* 0x000fe20000000f00 */
[----:B------:R-:W-:Y:S02]  /*3650*/  IMAD.MOV.U32 R12, RZ, RZ, R11 ;  /* 0x000000ffff0c7224 */ /* 0x000fe400078e000b */
[----:B------:R-:W-:-:S04]  /*3660*/  IMAD.MOV.U32 R13, RZ, RZ, 0x0 ;  /* 0x00000000ff0d7424 */ /* 0x000fc800078e00ff */
[----:B------:R-:W-:Y:S05]  /*3670*/  RET.REL.NODEC R12 `(_Z5forcePdS_) ;  /* 0xffffffc80c607950 */ /* 0x000fea0003c3ffff */
.L_x_86:
        /* <DEDUP_REMOVED lines=16> */
.L_x_88:


//--------------------- .nv.shared._Z9fillWith0Pdi --------------------------
	.section	.nv.shared._Z9fillWith0Pdi,"aw",@nobits
	.sectionflags	@""
	.align	16
	.zero		1024


//--------------------- .nv.shared.reserved.0     --------------------------
	.section	.nv.shared.reserved.0,"aw",@nobits
	.weak		__nv_reservedSMEM_offset_0_alias
	.size		__nv_reservedSMEM_offset_0_alias, 0, 64
	.other		__nv_reservedSMEM_offset_0_alias,@"STO_CUDA_RESERVED_SHARED STV_DEFAULT"
__nv_reservedSMEM_offset_0_alias:
	.zero		0
	.zero		64


//--------------------- .nv.shared._Z9nextStepPPdS_ --------------------------
	.section	.nv.shared._Z9nextStepPPdS_,"aw",@nobits
	.sectionflags	@""
	.align	16
	.zero		1024


//--------------------- .nv.shared._Z12halfVelocityPdS_ --------------------------
	.section	.nv.shared._Z12halfVelocityPdS_,"aw",@nobits
	.sectionflags	@""
	.align	16
	.zero		1024


//--------------------- .nv.shared._Z13notScapingBoxPdS_ --------------------------
	.section	.nv.shared._Z13notScapingBoxPdS_,"aw",@nobits
	.sectionflags	@""
	.align	16
	.zero		1024


//--------------------- .nv.shared._Z5forcePdS_   --------------------------
	.section	.nv.shared._Z5forcePdS_,"aw",@nobits
	.sectionflags	@""
	.align	16
	.zero		1024


//--------------------- .nv.constant0._Z9fillWith0Pdi --------------------------
	.section	.nv.constant0._Z9fillWith0Pdi,"a",@progbits
	.sectionflags	@""
	.align	4
.nv.constant0._Z9fillWith0Pdi:
	.zero		908


//--------------------- .nv.constant0._Z9nextStepPPdS_ --------------------------
	.section	.nv.constant0._Z9nextStepPPdS_,"a",@progbits
	.sectionflags	@""
	.align	4
.nv.constant0._Z9nextStepPPdS_:
	.zero		912


//--------------------- .nv.constant0._Z12halfVelocityPdS_ --------------------------
	.section	.nv.constant0._Z12halfVelocityPdS_,"a",@progbits
	.sectionflags	@""
	.align	4
.nv.constant0._Z12halfVelocityPdS_:
	.zero		912


//--------------------- .nv.constant0._Z13notScapingBoxPdS_ --------------------------
	.section	.nv.constant0._Z13notScapingBoxPdS_,"a",@progbits
	.sectionflags	@""
	.align	4
.nv.constant0._Z13notScapingBoxPdS_:
	.zero		912


//--------------------- .nv.constant0._Z5forcePdS_ --------------------------
	.section	.nv.constant0._Z5forcePdS_,"a",@progbits
	.sectionflags	@""
	.align	4
.nv.constant0._Z5forcePdS_:
	.zero		912


//--------------------- SYMBOLS --------------------------

	.type		.nv.reservedSmem.offset0,@object
	.size		.nv.reservedSmem.offset0,0x4
	.type		.nv.reservedSmem.cap,@object
	.size		.nv.reservedSmem.cap,0x4
